def gluon_wgmma(
    a_ptr,
    b_ptr,
    c_ptr,
    M,
    N,
    K,
    stride_am,
    stride_bk,
    stride_cm,
    BLOCK_M: gl.constexpr,
    BLOCK_N: gl.constexpr,
    BLOCK_K: gl.constexpr,
    DTYPE: gl.constexpr,
    A_LAYOUT: gl.constexpr,
    B_LAYOUT: gl.constexpr,
    C_LAYOUT: gl.constexpr,
    B_SHAPE: gl.constexpr,
    TRANS_B: gl.constexpr,
    NUM_BUFFERS: gl.constexpr,
    NUM_WARPS: gl.constexpr,
):
    a_desc = tma.make_tensor_descriptor(
        a_ptr, [M, K], [stride_am, 1], [BLOCK_M, BLOCK_K], A_LAYOUT
    )
    b_desc = tma.make_tensor_descriptor(
        b_ptr,
        [N, K] if TRANS_B else [K, N],
        [stride_bk, 1],
        B_SHAPE,
        B_LAYOUT,
    )
    c_desc = tma.make_tensor_descriptor(
        c_ptr, [M, N], [stride_cm, 1], [BLOCK_M, BLOCK_N], C_LAYOUT
    )

    a_bufs = gl.allocate_shared_memory(
        DTYPE, [NUM_BUFFERS, BLOCK_M, BLOCK_K], A_LAYOUT
    )
    b_bufs = gl.allocate_shared_memory(DTYPE, [NUM_BUFFERS] + B_SHAPE, B_LAYOUT)

    pid_m = gl.program_id(0)
    pid_n = gl.program_id(1)
    off_m = pid_m * BLOCK_M
    off_n = pid_n * BLOCK_N

    mma_layout: gl.constexpr = pick_wgmma_layout(DTYPE, BLOCK_M, BLOCK_N, NUM_WARPS)
    acc = warpgroup_mma_init(
        gl.zeros((BLOCK_M, BLOCK_N), dtype=gl.float32, layout=mma_layout)
    )

    bars = gl.allocate_shared_memory(
        gl.int64, [NUM_BUFFERS, 1], mbarrier.MBarrierLayout()
    )
    for i in gl.static_range(NUM_BUFFERS):
        mbarrier.init(bars.index(i), count=1)
    idx = 0
    phase = 0

    for k in range(0, K, BLOCK_K):
        a = a_bufs.index(idx)
        b = b_bufs.index(idx)
        bar = bars.index(idx)
        mbarrier.expect(bar, a_desc.block_type.nbytes + b_desc.block_type.nbytes)
        tma.async_copy_global_to_shared(a_desc, [off_m, k], bar, a)
        tma.async_copy_global_to_shared(
            b_desc, [off_n, k] if TRANS_B else [k, off_n], bar, b
        )
        mbarrier.wait(bar, phase=phase)

        if TRANS_B:
            b = b.permute((1, 0))
        acc = warpgroup_mma_wait(num_outstanding=0, deps=(acc,))
        acc = warpgroup_mma(a, b, acc, is_async=True)

        idx += 1
        if idx == NUM_BUFFERS:
            idx = 0
            phase ^= 1

    acc = warpgroup_mma_wait(num_outstanding=0, deps=(acc,))
    for i in gl.static_range(NUM_BUFFERS):
        mbarrier.invalidate(bars.index(i))

    c_smem = gl.allocate_shared_memory(DTYPE, [BLOCK_M, BLOCK_N], C_LAYOUT)
    c_smem.store(acc.to(DTYPE))
    fence_async_shared()
    tma.async_copy_shared_to_global(c_desc, [off_m, off_n], c_smem)
    tma.store_wait(pendings=0)

# config = {"BLOCK_K": 128, "BLOCK_M": 256, "BLOCK_N": 128, "arch": "sm_90", "dtype": "fp16", "num_buffers": 1, "num_warps": 4, "trans_b": 0}
# arch = sm_90


// ===== COMPILED SASS (sm_90a) =====

	.target	sm_90a

	.elftype	@"ET_EXEC"


//--------------------- .note.nv.tkinfo           --------------------------
	.section	.note.nv.tkinfo,"",@"SHT_NOTE"
	.sectionflags	@"SHF_NOTE_NV_TKINFO"
	.tkinfo
        /*0018*/ 	.word	0x00000002
        /*0030*/ 	.string	""
        /*0030*/ 	.string	"ptxas"
        /*0030*/ 	.string	"Cuda compilation tools, release 13.0, V13.0.88"
        /*0030*/ 	.string	"Build cuda_13.0.r13.0/compiler.36424714_0"
        /*0030*/ 	.string	"-v  -suppress-debug-info  -lineinfo  -arch sm_90a "



//--------------------- .note.nv.cuinfo           --------------------------
	.section	.note.nv.cuinfo,"",@"SHT_NOTE"
	.sectionflags	@"SHF_NOTE_NV_CUINFO"
        /*0018*/ 	.short	0x0002
        /*001a*/ 	.short	0x005a
        /*001c*/ 	.short	0x0082
	.zero		2


//--------------------- .nv.info                  --------------------------
	.section	.nv.info,"",@"SHT_CUDA_INFO"
	.align	4


	//----- nvinfo : EIATTR_REGCOUNT
	.align		4
        /*0000*/ 	.byte	0x04, 0x2f
        /*0002*/ 	.short	(.L_1 - .L_0)
	.align		4
.L_0:
        /*0004*/ 	.word	index@(gluon_wgmma)
        /*0008*/ 	.word	0x000000ff


	//----- nvinfo : EIATTR_FRAME_SIZE
	.align		4
.L_1:
        /*000c*/ 	.byte	0x04, 0x11
        /*000e*/ 	.short	(.L_3 - .L_2)
	.align		4
.L_2:
        /*0010*/ 	.word	index@(gluon_wgmma)
        /*0014*/ 	.word	0x00000200


	//----- nvinfo : EIATTR_MIN_STACK_SIZE
	.align		4
.L_3:
        /*0018*/ 	.byte	0x04, 0x12
        /*001a*/ 	.short	(.L_5 - .L_4)
	.align		4
.L_4:
        /*001c*/ 	.word	index@(gluon_wgmma)
        /*0020*/ 	.word	0x00000200
.L_5:


//--------------------- .nv.compat                --------------------------
	.section	.nv.compat,"",@"SHT_CUDA_COMPAT_INFO"
	.align	4
        /*0000*/ 	.byte	0x02, 0x09, 0x01, 0x00, 0x02, 0x02, 0x04, 0x00, 0x02, 0x05, 0x05, 0x00, 0x03, 0x07, 0x01, 0x01
        /*0010*/ 	.byte	0x02, 0x03, 0x03, 0x00, 0x02, 0x06, 0x01, 0x00, 0x04, 0x0b, 0x08, 0x00, 0x00, 0x00, 0x00, 0x00
        /*0020*/ 	.byte	0x00, 0x00, 0x00, 0x00


//--------------------- .nv.info.gluon_wgmma      --------------------------
	.section	.nv.info.gluon_wgmma,"",@"SHT_CUDA_INFO"
	.sectionflags	@""
	.align	4


	//----- nvinfo : EIATTR_CUDA_API_VERSION
	.align		4
        /*0000*/ 	.byte	0x04, 0x37
        /*0002*/ 	.short	(.L_7 - .L_6)
.L_6:
        /*0004*/ 	.word	0x00000082


	//----- nvinfo : EIATTR_KPARAM_INFO
	.align		4
.L_7:
        /*0008*/ 	.byte	0x04, 0x17
        /*000a*/ 	.short	(.L_9 - .L_8)
.L_8:
        /*000c*/ 	.word	0x00000000
        /*0010*/ 	.short	0x000a
        /*0012*/ 	.short	0x0048
        /*0014*/ 	.byte	0x00, 0xf4, 0x21, 0x00


	//----- nvinfo : EIATTR_KPARAM_INFO
	.align		4
.L_9:
        /*0018*/ 	.byte	0x04, 0x17
        /*001a*/ 	.short	(.L_11 - .L_10)
.L_10:
        /*001c*/ 	.word	0x00000000
        /*0020*/ 	.short	0x0009
        /*0022*/ 	.short	0x0040
        /*0024*/ 	.byte	0x00, 0xf4, 0x21, 0x00


	//----- nvinfo : EIATTR_KPARAM_INFO
	.align		4
.L_11:
        /*0028*/ 	.byte	0x04, 0x17
        /*002a*/ 	.short	(.L_13 - .L_12)
.L_12:
        /*002c*/ 	.word	0x00000000
        /*0030*/ 	.short	0x0008
        /*0032*/ 	.short	0x0038
        /*0034*/ 	.byte	0x00, 0xf0, 0x21, 0x00


	//----- nvinfo : EIATTR_KPARAM_INFO
	.align		4
.L_13:
        /*0038*/ 	.byte	0x04, 0x17
        /*003a*/ 	.short	(.L_15 - .L_14)
.L_14:
        /*003c*/ 	.word	0x00000000
        /*0040*/ 	.short	0x0007
        /*0042*/ 	.short	0x0030
        /*0044*/ 	.byte	0x00, 0xf0, 0x21, 0x00


	//----- nvinfo : EIATTR_KPARAM_INFO
	.align		4
.L_15:
        /*0048*/ 	.byte	0x04, 0x17
        /*004a*/ 	.short	(.L_17 - .L_16)
.L_16:
        /*004c*/ 	.word	0x00000000
        /*0050*/ 	.short	0x0006
        /*0052*/ 	.short	0x0028
        /*0054*/ 	.byte	0x00, 0xf0, 0x21, 0x00


	//----- nvinfo : EIATTR_KPARAM_INFO
	.align		4
.L_17:
        /*0058*/ 	.byte	0x04, 0x17
        /*005a*/ 	.short	(.L_19 - .L_18)
.L_18:
        /*005c*/ 	.word	0x00000000
        /*0060*/ 	.short	0x0005
        /*0062*/ 	.short	0x0020
        /*0064*/ 	.byte	0x00, 0xf0, 0x11, 0x00


	//----- nvinfo : EIATTR_KPARAM_INFO
	.align		4
.L_19:
        /*0068*/ 	.byte	0x04, 0x17
        /*006a*/ 	.short	(.L_21 - .L_20)
.L_20:
        /*006c*/ 	.word	0x00000000
        /*0070*/ 	.short	0x0004
        /*0072*/ 	.short	0x001c
        /*0074*/ 	.byte	0x00, 0xf0, 0x11, 0x00


	//----- nvinfo : EIATTR_KPARAM_INFO
	.align		4
.L_21:
        /*0078*/ 	.byte	0x04, 0x17
        /*007a*/ 	.short	(.L_23 - .L_22)
.L_22:
        /*007c*/ 	.word	0x00000000
        /*0080*/ 	.short	0x0003
        /*0082*/ 	.short	0x0018
        /*0084*/ 	.byte	0x00, 0xf0, 0x11, 0x00


	//----- nvinfo : EIATTR_KPARAM_INFO
	.align		4
.L_23:
        /*0088*/ 	.byte	0x04, 0x17
        /*008a*/ 	.short	(.L_25 - .L_24)
.L_24:
        /*008c*/ 	.word	0x00000000
        /*0090*/ 	.short	0x0002
        /*0092*/ 	.short	0x0010
        /*0094*/ 	.byte	0x00, 0xf4, 0x21, 0x00


	//----- nvinfo : EIATTR_KPARAM_INFO
	.align		4
.L_25:
        /*0098*/ 	.byte	0x04, 0x17
        /*009a*/ 	.short	(.L_27 - .L_26)
.L_26:
        /*009c*/ 	.word	0x00000000
        /*00a0*/ 	.short	0x0001
        /*00a2*/ 	.short	0x0008
        /*00a4*/ 	.byte	0x00, 0xf4, 0x21, 0x00


	//----- nvinfo : EIATTR_KPARAM_INFO
	.align		4
.L_27:
        /*00a8*/ 	.byte	0x04, 0x17
        /*00aa*/ 	.short	(.L_29 - .L_28)
.L_28:
        /*00ac*/ 	.word	0x00000000
        /*00b0*/ 	.short	0x0000
        /*00b2*/ 	.short	0x0000
        /*00b4*/ 	.byte	0x00, 0xf4, 0x21, 0x00


	//----- nvinfo : EIATTR_SPARSE_MMA_MASK
	.align		4
.L_29:
        /*00b8*/ 	.byte	0x03, 0x50
        /*00ba*/ 	.short	0x0000


	//----- nvinfo : EIATTR_MAXREG_COUNT
	.align		4
        /*00bc*/ 	.byte	0x03, 0x1b
        /*00be*/ 	.short	0x00ff


	//----- nvinfo : EIATTR_NUM_BARRIERS
	.align		4
        /*00c0*/ 	.byte	0x02, 0x4c
        /*00c2*/ 	.byte	0x01
	.zero		1


	//----- nvinfo : EIATTR_ANNOTATIONS
	.align		4
        /*00c4*/ 	.byte	0x04, 0x55
        /*00c6*/ 	.short	(.L_31 - .L_30)


	//   ....[0]....
.L_30:
        /*00c8*/ 	.word	0x00000001
        /*00cc*/ 	.byte	0xa0, 0x11, 0x00, 0x00, 0x01, 0x00, 0x00, 0x00, 0xe0, 0x11, 0x00, 0x00, 0x01, 0x00, 0x00, 0x00
        /* <DEDUP_REMOVED lines=164> */
        /*0b1c*/ 	.byte	0xb0, 0x46, 0x00, 0x00, 0x01, 0x00, 0x00, 0x00, 0xd0, 0x46, 0x00, 0x00


	//----- nvinfo : EIATTR_MERCURY_ISA_VERSION
	.align		4
.L_31:
        /*0b28*/ 	.byte	0x03, 0x5f
        /*0b2a*/ 	.short	0x0101


	//----- nvinfo : EIATTR_INT_WARP_WIDE_INSTR_OFFSETS
	.align		4
        /*0b2c*/ 	.byte	0x04, 0x31
        /*0b2e*/ 	.short	(.L_33 - .L_32)


	//   ....[0]....
.L_32:
        /*0b30*/ 	.word	0x00001c60


	//   ....[1]....
        /*0b34*/ 	.word	0x00001cf0


	//   ....[2]....
        /*0b38*/ 	.word	0x00002c00


	//   ....[3]....
        /*0b3c*/ 	.word	0x00002c10


	//   ....[4]....
        /*0b40*/ 	.word	0x00002cf0


	//   ....[5]....
        /*0b44*/ 	.word	0x00002d30


	//   ....[6]....
        /*0b48*/ 	.word	0x00005110


	//----- nvinfo : EIATTR_COOP_GROUP_MASK_REGIDS
	.align		4
.L_33:
        /*0b4c*/ 	.byte	0x04, 0x29
        /*0b4e*/ 	.short	(.L_35 - .L_34)


	//   ....[0]....
.L_34:
        /*0b50*/ 	.word	0xffffffff


	//   ....[1]....
        /*0b54*/ 	.word	0xffffffff


	//   ....[2]....
        /*0b58*/ 	.word	0xffffffff


	//----- nvinfo : EIATTR_COOP_GROUP_INSTR_OFFSETS
	.align		4
.L_35:
        /*0b5c*/ 	.byte	0x04, 0x28
        /*0b5e*/ 	.short	(.L_37 - .L_36)


	//   ....[0]....
.L_36:
        /*0b60*/ 	.word	0x00000170


	//   ....[1]....
        /*0b64*/ 	.word	0x00000760


	//   ....[2]....
        /*0b68*/ 	.word	0x00000d30


	//----- nvinfo : EIATTR_MBARRIER_INSTR_OFFSETS
	.align		4
.L_37:
        /*0b6c*/ 	.byte	0x04, 0x39
        /*0b6e*/ 	.short	(.L_39 - .L_38)


	//   ....[0]....
.L_38:
        /*0b70*/ 	.word	0x00001db0
        /*0b74*/ 	.word	0x000000ff
        /*0b78*/ 	.word	0x00018000
        /*0b7c*/ 	.short	0x0100
        /*0b7e*/ 	.byte	0x3c
	.zero		1


	//   ....[1]....
        /*0b80*/ 	.word	0x00002e20
        /*0b84*/ 	.word	0x000000ff
        /*0b88*/ 	.word	0x00018000
        /*0b8c*/ 	.short	0x010a
        /*0b8e*/ 	.byte	0x3c
	.zero		1


	//   ....[2]....
        /*0b90*/ 	.word	0x00004200
        /*0b94*/ 	.word	0x000000ff
        /*0b98*/ 	.word	0x00018000
        /*0b9c*/ 	.short	0x0108
        /*0b9e*/ 	.byte	0x3c
	.zero		1


	//   ....[3]....
        /*0ba0*/ 	.word	0x00005310
        /*0ba4*/ 	.word	0x000000ff
        /*0ba8*/ 	.word	0x00018000
        /*0bac*/ 	.short	0x010a
        /*0bae*/ 	.byte	0x3c
	.zero		1


	//----- nvinfo : EIATTR_NUM_MBARRIERS
	.align		4
.L_39:
        /*0bb0*/ 	.byte	0x03, 0x38
        /*0bb2*/ 	.short	0x0001


	//----- nvinfo : EIATTR_EXIT_INSTR_OFFSETS
	.align		4
        /*0bb4*/ 	.byte	0x04, 0x1c
        /*0bb6*/ 	.short	(.L_41 - .L_40)


	//   ....[0]....
.L_40:
        /*0bb8*/ 	.word	0x00005300


	//----- nvinfo : EIATTR_REQNTID
	.align		4
.L_41:
        /*0bbc*/ 	.byte	0x04, 0x10
        /*0bbe*/ 	.short	(.L_43 - .L_42)
.L_42:
        /*0bc0*/ 	.word	0x00000080
        /*0bc4*/ 	.word	0x00000001
        /*0bc8*/ 	.word	0x00000001


	//----- nvinfo : EIATTR_CRS_STACK_SIZE
	.align		4
.L_43:
        /*0bcc*/ 	.byte	0x04, 0x1e
        /*0bce*/ 	.short	(.L_45 - .L_44)
.L_44:
        /*0bd0*/ 	.word	0x00000000


	//----- nvinfo : EIATTR_CBANK_PARAM_SIZE
	.align		4
.L_45:
        /*0bd4*/ 	.byte	0x03, 0x19
        /*0bd6*/ 	.short	0x0050


	//----- nvinfo : EIATTR_PARAM_CBANK
	.align		4
        /*0bd8*/ 	.byte	0x04, 0x0a
        /*0bda*/ 	.short	(.L_47 - .L_46)
	.align		4
.L_46:
        /*0bdc*/ 	.word	index@(.nv.constant0.gluon_wgmma)
        /*0be0*/ 	.short	0x0210
        /*0be2*/ 	.short	0x0050


	//----- nvinfo : EIATTR_SW_WAR
	.align		4
.L_47:
        /*0be4*/ 	.byte	0x04, 0x36
        /*0be6*/ 	.short	(.L_49 - .L_48)
.L_48:
        /*0be8*/ 	.word	0x00000008
.L_49:


//--------------------- .nv.callgraph             --------------------------
	.section	.nv.callgraph,"",@"SHT_CUDA_CALLGRAPH"
	.align	4
	.sectionentsize	8
	.align		4
        /*0000*/ 	.word	0x00000000
	.align		4
        /*0004*/ 	.word	0xffffffff
	.align		4
        /*0008*/ 	.word	0x00000000
	.align		4
        /*000c*/ 	.word	0xfffffffe
	.align		4
        /*0010*/ 	.word	0x00000000
	.align		4
        /*0014*/ 	.word	0xfffffffd
	.align		4
        /*0018*/ 	.word	0x00000000
	.align		4
        /*001c*/ 	.word	0xfffffffc


//--------------------- .text.gluon_wgmma         --------------------------
	.section	.text.gluon_wgmma,"ax",@progbits
	.align	128
        .global         gluon_wgmma
        .type           gluon_wgmma,@function
        .size           gluon_wgmma,(.L_x_52 - gluon_wgmma)
        .other          gluon_wgmma,@"STO_CUDA_ENTRY STV_DEFAULT"
gluon_wgmma:
.text.gluon_wgmma:
[----:B------:R-:W1:Y:S01]  /*0000*/  LDC R1, c[0x0][0x28] ;  /* 0x00000a00ff017b82 */ /* 0x000e620000000800 */
[----:B------:R-:W2:Y:S07]  /*0010*/  S2R R229, SR_TID.X ;  /* 0x0000000000e57919 */ /* 0x000eae0000002100 */
[----:B------:R-:W3:Y:S01]  /*0020*/  S2UR UR4, SR_CgaCtaId ;  /* 0x00000000000479c3 */ /* 0x000ee20000008800 */
[----:B------:R-:W-:Y:S01]  /*0030*/  MOV R2, 0x400 ;  /* 0x0000040000027802 */ /* 0x000fe20000000f00 */
[----:B------:R-:W-:Y:S01]  /*0040*/  BSSY B0, `(.L_x_0) ;  /* 0x0000021000007945 */ /* 0x000fe20003800000 */
[----:B------:R-:W4:Y:S01]  /*0050*/  S2R R228, SR_CTAID.Y ;  /* 0x0000000000e47919 */ /* 0x000f220000002600 */
[----:B-1----:R-:W-:Y:S01]  /*0060*/  VIADD R1, R1, 0xfffffe00 ;  /* 0xfffffe0001017836 */ /* 0x002fe20000000000 */
[----:B------:R-:W-:Y:S01]  /*0070*/  R2UR UR60, R2 ;  /* 0x00000000023c72ca */ /* 0x000fe200000e0000 */
[----:B------:R-:W4:Y:S02]  /*0080*/  S2R R7, SR_CTAID.Z ;  /* 0x0000000000077919 */ /* 0x000f240000002700 */
[----:B------:R-:W1:Y:S01]  /*0090*/  LDC R12, c[0x0][0x228] ;  /* 0x00008a00ff0c7b82 */ /* 0x000e620000000800 */
[----:B------:R-:W5:Y:S07]  /*00a0*/  S2R R5, SR_CTAID.X ;  /* 0x0000000000057919 */ /* 0x000f6e0000002500 */
[----:B------:R-:W4:Y:S08]  /*00b0*/  LDC R16, c[0x0][0x230] ;  /* 0x00008c00ff107b82 */ /* 0x000f300000000800 */
[----:B------:R-:W5:Y:S01]  /*00c0*/  LDC R4, c[0x0][0xc] ;  /* 0x00000300ff047b82 */ /* 0x000f620000000800 */
[----:B---3--:R-:W-:Y:S01]  /*00d0*/  ULEA UR60, UR4, UR60, 0x18 ;  /* 0x0000003c043c7291 */ /* 0x008fe2000f8ec03f */
[----:B--2---:R-:W-:-:S06]  /*00e0*/  LOP3.LUT R18, R229, 0x7f, RZ, 0xc0, !PT ;  /* 0x0000007fe5127812 */ /* 0x004fcc00078ec0ff */
[----:B------:R-:W2:Y:S01]  /*00f0*/  LDC R0, c[0x0][0x10] ;  /* 0x00000400ff007b82 */ /* 0x000ea20000000800 */
[----:B-1----:R-:W-:Y:S01]  /*0100*/  VIADD R12, R12, 0xffffffff ;  /* 0xffffffff0c0c7836 */ /* 0x002fe20000000000 */
[C---:B------:R-:W-:Y:S02]  /*0110*/  ISETP.GE.U32.AND P0, PT, R18.reuse, 0x20, PT ;  /* 0x000000201200780c */ /* 0x040fe40003f06070 */
[C---:B------:R-:W-:Y:S02]  /*0120*/  ISETP.NE.U32.AND P1, PT, R18.reuse, RZ, PT ;  /* 0x000000ff1200720c */ /* 0x040fe40003f25070 */
[----:B------:R-:W-:Y:S01]  /*0130*/  LEA R11, R18, UR60, 0x2 ;  /* 0x0000003c120b7c11 */ /* 0x000fe2000f8e10ff */
[----:B----4-:R-:W-:Y:S01]  /*0140*/  VIADD R6, R16, 0xffffffff ;  /* 0xffffffff10067836 */ /* 0x010fe20000000000 */
[----:B------:R-:W1:Y:S07]  /*0150*/  LDC.64 R2, c[0x0][0x250] ;  /* 0x00009400ff027b82 */ /* 0x000e6e0000000a00 */
[----:B------:R3:W-:Y:S01]  /*0160*/  @!P0 STS [R11], RZ ;  /* 0x000000ff0b008388 */ /* 0x0007e20000000800 */
[----:B------:R-:W-:-:S03]  /*0170*/  NOP ;  /* 0x0000000000007918 */ /* 0x000fc60000000000 */
[----:B------:R3:W-:Y:S01]  /*0180*/  @!P1 STS [UR60+0x24], R12 ;  /* 0x0000240cff009988 */ /* 0x0007e2000800083c */
[----:B--2---:R-:W-:-:S03]  /*0190*/  IMAD R0, R7, R0, R228 ;  /* 0x0000000007007224 */ /* 0x004fc600078e02e4 */
[----:B------:R3:W-:Y:S01]  /*01a0*/  @!P1 STS [UR60+0x20], R6 ;  /* 0x00002006ff009988 */ /* 0x0007e2000800083c */
[----:B-----5:R-:W-:-:S04]  /*01b0*/  IMAD R0, R0, R4, R5 ;  /* 0x0000000400007224 */ /* 0x020fc800078e0205 */
[----:B------:R-:W-:-:S05]  /*01c0*/  IMAD R8, R0, 0x180, RZ ;  /* 0x0000018000087824 */ /* 0x000fca00078e02ff */
[----:B-1----:R-:W-:Y:S01]  /*01d0*/  IADD3 R9, P2, R8, R2, RZ ;  /* 0x0000000208097210 */ /* 0x002fe20007f5e0ff */
[----:B---3--:R-:W-:-:S12]  /*01e0*/  @P1 BRA `(.L_x_1) ;  /* 0x0000000000181947 */ /* 0x008fd80003800000 */
[----:B------:R-:W1:Y:S01]  /*01f0*/  LDS R0, [UR60+0x8] ;  /* 0x0000083cff007984 */ /* 0x000e620008000800 */
[----:B------:R-:W2:Y:S01]  /*0200*/  LDC.64 R14, c[0x0][0x210] ;  /* 0x00008400ff0e7b82 */ /* 0x000ea20000000a00 */
[----:B------:R-:W-:Y:S02]  /*0210*/  IMAD.MOV.U32 R5, RZ, RZ, 0x70 ;  /* 0x00000070ff057424 */ /* 0x000fe400078e00ff */
[----:B--2---:R2:W-:Y:S03]  /*0220*/  STS.64 [UR60], R14 ;  /* 0x0000000eff007988 */ /* 0x0045e60008000a3c */
[----:B-1----:R-:W-:-:S05]  /*0230*/  LOP3.LUT R0, R0, 0x10, R5, 0xd8, !PT ;  /* 0x0000001000007812 */ /* 0x002fca00078ed805 */
[----:B------:R2:W-:Y:S02]  /*0240*/  STS [UR60+0x8], R0 ;  /* 0x00000800ff007988 */ /* 0x0005e4000800083c */
.L_x_1:
[----:B------:R-:W-:Y:S05]  /*0250*/  BSYNC B0 ;  /* 0x0000000000007941 */ /* 0x000fea0003800000 */
.L_x_0:
[----:B------:R-:W-:Y:S04]  /*0260*/  BSSY B0, `(.L_x_2) ;  /* 0x000000a000007945 */ /* 0x000fe80003800000 */
[----:B------:R-:W-:Y:S05]  /*0270*/  @P1 BRA `(.L_x_3) ;  /* 0x0000000000201947 */ /* 0x000fea0003800000 */
[----:B--2---:R-:W1:Y:S01]  /*0280*/  LDS R0, [UR60+0x34] ;  /* 0x0000343cff007984 */ /* 0x004e620008000800 */
[----:B------:R-:W-:Y:S02]  /*0290*/  IMAD.MOV.U32 R5, RZ, RZ, 0x3f000000 ;  /* 0x3f000000ff057424 */ /* 0x000fe400078e00ff */
[----:B------:R-:W-:Y:S01]  /*02a0*/  @!P1 IMAD.MOV.U32 R4, RZ, RZ, 0xff ;  /* 0x000000ffff049424 */ /* 0x000fe200078e00ff */
[----:B------:R-:W2:Y:S02]  /*02b0*/  @!P1 LDS R7, [UR60+0x38] ;  /* 0x0000383cff079984 */ /* 0x000ea40008000800 */
[----:B-1----:R-:W-:Y:S02]  /*02c0*/  LOP3.LUT R0, R0, 0xff000000, R5, 0xb8, !PT ;  /* 0xff00000000007812 */ /* 0x002fe400078eb805 */
[----:B--2---:R-:W-:-:S03]  /*02d0*/  @!P1 LOP3.LUT R4, R7, 0xff, R4, 0xb8, !PT ;  /* 0x000000ff07049812 */ /* 0x004fc600078eb804 */
[----:B------:R1:W-:Y:S04]  /*02e0*/  STS [UR60+0x34], R0 ;  /* 0x00003400ff007988 */ /* 0x0003e8000800083c */
[----:B------:R1:W-:Y:S02]  /*02f0*/  @!P1 STS [UR60+0x38], R4 ;  /* 0x00003804ff009988 */ /* 0x0003e4000800083c */
.L_x_3:
[----:B------:R-:W-:Y:S05]  /*0300*/  BSYNC B0 ;  /* 0x0000000000007941 */ /* 0x000fea0003800000 */
.L_x_2:
[----:B------:R-:W-:Y:S04]  /*0310*/  BSSY B0, `(.L_x_4) ;  /* 0x000000e000007945 */ /* 0x000fe80003800000 */
[----:B------:R-:W-:Y:S05]  /*0320*/  @P1 BRA `(.L_x_5) ;  /* 0x0000000000301947 */ /* 0x000fea0003800000 */
[----:B-1----:R-:W1:Y:S01]  /*0330*/  LDS R4, [UR60+0x34] ;  /* 0x0000343cff047984 */ /* 0x002e620008000800 */
[----:B--2---:R-:W2:Y:S03]  /*0340*/  LDC.64 R14, c[0x0][0x238] ;  /* 0x00008e00ff0e7b82 */ /* 0x004ea60000000a00 */
[----:B------:R-:W3:Y:S01]  /*0350*/  LDS R0, [UR60+0x1c] ;  /* 0x00001c3cff007984 */ /* 0x000ee20008000800 */
[C---:B--2---:R-:W-:Y:S01]  /*0360*/  SHF.L.U64.HI R10, R14.reuse, 0x1, R15 ;  /* 0x000000010e0a7819 */ /* 0x044fe2000001020f */
[----:B------:R-:W-:-:S03]  /*0370*/  IMAD.SHL.U32 R5, R14, 0x2, RZ ;  /* 0x000000020e057824 */ /* 0x000fc600078e00ff */
[--C-:B------:R-:W-:Y:S02]  /*0380*/  SHF.R.U32.HI R7, RZ, 0x4, R10.reuse ;  /* 0x00000004ff077819 */ /* 0x100fe4000001160a */
[----:B------:R-:W-:-:S05]  /*0390*/  SHF.R.U64 R5, R5, 0x4, R10 ;  /* 0x0000000405057819 */ /* 0x000fca000000120a */
[----:B------:R4:W-:Y:S01]  /*03a0*/  STS [UR60+0xc], R5 ;  /* 0x00000c05ff007988 */ /* 0x0009e2000800083c */
[----:B-1----:R-:W-:Y:S02]  /*03b0*/  LOP3.LUT R4, R4, 0x7, RZ, 0xb8, !PT ;  /* 0x0000000704047812 */ /* 0x002fe400078eb8ff */
[----:B---3--:R-:W-:-:S03]  /*03c0*/  LOP3.LUT R0, R0, 0xf, R7, 0xb8, !PT ;  /* 0x0000000f00007812 */ /* 0x008fc600078eb807 */
[----:B------:R4:W-:Y:S04]  /*03d0*/  STS [UR60+0x34], R4 ;  /* 0x00003404ff007988 */ /* 0x0009e8000800083c */
[----:B------:R4:W-:Y:S02]  /*03e0*/  STS [UR60+0x1c], R0 ;  /* 0x00001c00ff007988 */ /* 0x0009e4000800083c */
.L_x_5:
[----:B------:R-:W-:Y:S05]  /*03f0*/  BSYNC B0 ;  /* 0x0000000000007941 */ /* 0x000fea0003800000 */
.L_x_4:
[----:B------:R-:W-:Y:S04]  /*0400*/  BSSY B1, `(.L_x_6) ;  /* 0x000001c000017945 */ /* 0x000fe80003800000 */
[----:B------:R-:W-:Y:S01]  /*0410*/  BSSY B0, `(.L_x_7) ;  /* 0x0000017000007945 */ /* 0x000fe20003800000 */
[----:B-12-4-:R-:W-:Y:S01]  /*0420*/  IMAD.MOV.U32 R0, RZ, RZ, RZ ;  /* 0x000000ffff007224 */ /* 0x016fe200078e00ff */
[----:B------:R-:W-:Y:S02]  /*0430*/  LEA.HI.X.SX32 R7, R8, R3, 0x1, P2 ;  /* 0x0000000308077211 */ /* 0x000fe400010f0eff */
[----:B------:R-:W-:Y:S05]  /*0440*/  @P1 BRA `(.L_x_8) ;  /* 0x0000000000201947 */ /* 0x000fea0003800000 */
[----:B------:R-:W1:Y:S02]  /*0450*/  LDS R4, [UR60+0x34] ;  /* 0x0000343cff047984 */ /* 0x000e640008000800 */
[----:B-1----:R-:W-:-:S05]  /*0460*/  LOP3.LUT R4, R4, 0x38, RZ, 0xb8, !PT ;  /* 0x0000003804047812 */ /* 0x002fca00078eb8ff */
[----:B------:R1:W-:Y:S01]  /*0470*/  STS [UR60+0x34], R4 ;  /* 0x00003404ff007988 */ /* 0x0003e2000800083c */
[----:B------:R-:W-:Y:S05]  /*0480*/  @P1 BRA `(.L_x_9) ;  /* 0x0000000000201947 */ /* 0x000fea0003800000 */
[----:B-1----:R-:W1:Y:S01]  /*0490*/  LDS R4, [UR60+0x8] ;  /* 0x0000083cff047984 */ /* 0x002e620008000800 */
[----:B------:R-:W-:-:S05]  /*04a0*/  IMAD.MOV.U32 R5, RZ, RZ, 0x780 ;  /* 0x00000780ff057424 */ /* 0x000fca00078e00ff */
[----:B-1----:R-:W-:-:S05]  /*04b0*/  LOP3.LUT R4, R4, 0x300, R5, 0xd8, !PT ;  /* 0x0000030004047812 */ /* 0x002fca00078ed805 */
[----:B------:R1:W-:Y:S02]  /*04c0*/  STS [UR60+0x8], R4 ;  /* 0x00000804ff007988 */ /* 0x0003e4000800083c */
.L_x_8:
[----:B------:R-:W-:Y:S05]  /*04d0*/  @P1 BRA `(.L_x_10) ;  /* 0x0000000000281947 */ /* 0x000fea0003800000 */
[----:B-1----:R-:W1:Y:S02]  /*04e0*/  LDS R4, [UR60+0x8] ;  /* 0x0000083cff047984 */ /* 0x002e640008000800 */
[----:B-1----:R-:W-:-:S05]  /*04f0*/  LOP3.LUT R4, R4, 0x1800, RZ, 0xb8, !PT ;  /* 0x0000180004047812 */ /* 0x002fca00078eb8ff */
[----:B------:R2:W-:Y:S02]  /*0500*/  STS [UR60+0x8], R4 ;  /* 0x00000804ff007988 */ /* 0x0005e4000800083c */
.L_x_9:
[----:B------:R-:W-:Y:S05]  /*0510*/  @P1 BREAK B0 ;  /* 0x0000000000001942 */ /* 0x000fea0003800000 */
[----:B------:R-:W-:Y:S05]  /*0520*/  @P1 BRA `(.L_x_11) ;  /* 0x0000000000241947 */ /* 0x000fea0003800000 */
[----:B------:R-:W3:Y:S01]  /*0530*/  LDS R5, [UR60+0x8] ;  /* 0x0000083cff057984 */ /* 0x000ee20008000800 */
[----:B-12---:R-:W-:-:S05]  /*0540*/  IMAD.MOV.U32 R4, RZ, RZ, 0x6000 ;  /* 0x00006000ff047424 */ /* 0x006fca00078e00ff */
[----:B---3--:R-:W-:-:S04]  /*0550*/  LOP3.LUT R4, R5, 0x6000, R4, 0xd8, !PT ;  /* 0x0000600005047812 */ /* 0x008fc800078ed804 */
[----:B------:R-:W-:-:S05]  /*0560*/  LOP3.LUT R4, R4, 0x400000, RZ, 0xb8, !PT ;  /* 0x0040000004047812 */ /* 0x000fca00078eb8ff */
[----:B------:R2:W-:Y:S02]  /*0570*/  STS [UR60+0x8], R4 ;  /* 0x00000804ff007988 */ /* 0x0005e4000800083c */
.L_x_10:
[----:B------:R-:W-:Y:S05]  /*0580*/  BSYNC B0 ;  /* 0x0000000000007941 */ /* 0x000fea0003800000 */
.L_x_7:
[----:B-12---:R-:W1:Y:S02]  /*0590*/  @!P1 LDS R4, [UR60+0x8] ;  /* 0x0000083cff049984 */ /* 0x006e640008000800 */
[----:B-1----:R-:W-:-:S05]  /*05a0*/  @!P1 LOP3.LUT R4, R4, 0x8000, RZ, 0xb8, !PT ;  /* 0x0000800004049812 */ /* 0x002fca00078eb8ff */
[----:B------:R3:W-:Y:S02]  /*05b0*/  @!P1 STS [UR60+0x8], R4 ;  /* 0x00000804ff009988 */ /* 0x0007e4000800083c */
.L_x_11:
[----:B------:R-:W-:Y:S05]  /*05c0*/  BSYNC B1 ;  /* 0x0000000000017941 */ /* 0x000fea0003800000 */
.L_x_6:
[----:B------:R-:W-:Y:S05]  /*05d0*/  WARPSYNC.ALL ;  /* 0x0000000000007948 */ /* 0x000fea0003800000 */
[----:B------:R-:W4:Y:S02]  /*05e0*/  LDC R13, c[0x0][0x22c] ;  /* 0x00008b00ff0d7b82 */ /* 0x000f240000000800 */
[----:B----4-:R-:W-:Y:S01]  /*05f0*/  VIADD R13, R13, 0xffffffff ;  /* 0xffffffff0d0d7836 */ /* 0x010fe20000000000 */
[----:B------:R-:W-:Y:S06]  /*0600*/  @P0 BRA `(.L_x_12) ;  /* 0x0000000000300947 */ /* 0x000fec0003800000 */
[----:B-123--:R-:W1:Y:S01]  /*0610*/  S2R R4, SR_LANEID ;  /* 0x0000000000047919 */ /* 0x00ee620000000000 */
[----:B------:R-:W-:Y:S05]  /*0620*/  WARPSYNC.ALL ;  /* 0x0000000000007948 */ /* 0x000fea0003800000 */
[----:B-1----:R-:W-:-:S05]  /*0630*/  IMAD.SHL.U32 R10, R4, 0x4, RZ ;  /* 0x00000004040a7824 */ /* 0x002fca00078e00ff */
[----:B------:R-:W1:Y:S01]  /*0640*/  LDS R15, [R10+UR60] ;  /* 0x0000003c0a0f7984 */ /* 0x000e620008000800 */
[----:B------:R-:W-:Y:S02]  /*0650*/  R2UR UR4, R9 ;  /* 0x00000000090472ca */ /* 0x000fe400000e0000 */
[----:B------:R-:W-:Y:S02]  /*0660*/  R2UR UR5, R7 ;  /* 0x00000000070572ca */ /* 0x000fe400000e0000 */
[----:B------:R-:W-:-:S05]  /*0670*/  IADD3 R4, P2, R10, R9, RZ ;  /* 0x000000090a047210 */ /* 0x000fca0007f5e0ff */
[----:B------:R-:W-:-:S05]  /*0680*/  IMAD.X R5, RZ, RZ, R7, P2 ;  /* 0x000000ffff057224 */ /* 0x000fca00010e0607 */
[----:B-1----:R4:W5:Y:S01]  /*0690*/  ATOMG.E.EXCH.STRONG.GPU PT, RZ, [R4], R15 ;  /* 0x0000000f04ff73a8 */ /* 0x00296200041ee100 */
[----:B------:R-:W-:-:S04]  /*06a0*/  DEPBAR {5,4,3,2,1,0} ;  /* 0x0000003f0000791a */ /* 0x000fc80000000000 */
[----:B------:R4:W-:Y:S01]  /*06b0*/  UTMACCTL.IV [UR4] ;  /* 0x00000000040079b9 */ /* 0x0009e20008000000 */
[----:B------:R-:W-:Y:S01]  /*06c0*/  NOP ;  /* 0x0000000000007918 */ /* 0x000fe20000000000 */
.L_x_12:
[----:B------:R-:W-:Y:S05]  /*06d0*/  @P0 BRA `(.L_x_13) ;  /* 0x00000000000c0947 */ /* 0x000fea0003800000 */
[----:B------:R0:W-:Y:S01]  /*06e0*/  UTMACMDFLUSH ;  /* 0x00000000000079b7 */ /* 0x0001e20000000000 */
[----:B------:R-:W-:Y:S05]  /*06f0*/  @P0 BRA `(.L_x_13) ;  /* 0x0000000000040947 */ /* 0x000fea0003800000 */
[----:B------:R-:W-:-:S04]  /*0700*/  DEPBAR.LE SB0, 0x0 ;  /* 0x000080000000791a */ /* 0x000fc80000000000 */
.L_x_13:
[----:B------:R-:W-:Y:S05]  /*0710*/  WARPSYNC.ALL ;  /* 0x0000000000007948 */ /* 0x000fea0003800000 */
[----:B-----5:R-:W-:Y:S06]  /*0720*/  BAR.SYNC.DEFER_BLOCKING 0x0 ;  /* 0x0000000000007b1d */ /* 0x020fec0000010000 */
[----:B------:R-:W-:Y:S02]  /*0730*/  BSSY B1, `(.L_x_14) ;  /* 0x000000b000017945 */ /* 0x000fe40003800000 */
[----:B------:R-:W-:Y:S06]  /*0740*/  BAR.SYNC.DEFER_BLOCKING 0x0 ;  /* 0x0000000000007b1d */ /* 0x000fec0000010000 */
[----:B------:R1:W-:Y:S01]  /*0750*/  @!P0 STS [R11], RZ ;  /* 0x000000ff0b008388 */ /* 0x0003e20000000800 */
[----:B------:R-:W-:Y:S01]  /*0760*/  NOP ;  /* 0x0000000000007918 */ /* 0x000fe20000000000 */
[----:B------:R-:W-:Y:S05]  /*0770*/  @P1 BRA `(.L_x_15) ;  /* 0x0000000000181947 */ /* 0x000fea0003800000 */
[----:B-1234-:R-:W1:Y:S01]  /*0780*/  LDS R4, [UR60+0x8] ;  /* 0x0000083cff047984 */ /* 0x01ee620008000800 */
[----:B------:R-:W2:Y:S01]  /*0790*/  LDC.64 R14, c[0x0][0x218] ;  /* 0x00008600ff0e7b82 */ /* 0x000ea20000000a00 */
[----:B------:R-:W-:Y:S02]  /*07a0*/  IMAD.MOV.U32 R5, RZ, RZ, 0x70 ;  /* 0x00000070ff057424 */ /* 0x000fe400078e00ff */
[----:B--2---:R2:W-:Y:S03]  /*07b0*/  STS.64 [UR60], R14 ;  /* 0x0000000eff007988 */ /* 0x0045e60008000a3c */
[----:B-1----:R-:W-:-:S05]  /*07c0*/  LOP3.LUT R4, R4, 0x10, R5, 0xd8, !PT ;  /* 0x0000001004047812 */ /* 0x002fca00078ed805 */
[----:B------:R2:W-:Y:S02]  /*07d0*/  STS [UR60+0x8], R4 ;  /* 0x00000804ff007988 */ /* 0x0005e4000800083c */
.L_x_15:
[----:B----4-:R-:W-:Y:S05]  /*07e0*/  BSYNC B1 ;  /* 0x0000000000017941 */ /* 0x010fea0003800000 */
.L_x_14:
[----:B------:R-:W-:Y:S04]  /*07f0*/  BSSY B1, `(.L_x_16) ;  /* 0x000000a000017945 */ /* 0x000fe80003800000 */
[----:B------:R-:W-:Y:S05]  /*0800*/  @P1 BRA `(.L_x_17) ;  /* 0x0000000000201947 */ /* 0x000fea0003800000 */
[----:B-123--:R-:W1:Y:S01]  /*0810*/  LDS R4, [UR60+0x34] ;  /* 0x0000343cff047984 */ /* 0x00ee620008000800 */
[----:B------:R-:W-:Y:S02]  /*0820*/  IMAD.MOV.U32 R15, RZ, RZ, 0x3f000000 ;  /* 0x3f000000ff0f7424 */ /* 0x000fe400078e00ff */
[----:B------:R-:W-:Y:S01]  /*0830*/  @!P1 IMAD.MOV.U32 R5, RZ, RZ, 0x7f ;  /* 0x0000007fff059424 */ /* 0x000fe200078e00ff */
[----:B------:R-:W2:Y:S02]  /*0840*/  @!P1 LDS R10, [UR60+0x38] ;  /* 0x0000383cff0a9984 */ /* 0x000ea40008000800 */
[----:B-1----:R-:W-:Y:S02]  /*0850*/  LOP3.LUT R4, R4, 0xff000000, R15, 0xb8, !PT ;  /* 0xff00000004047812 */ /* 0x002fe400078eb80f */
[----:B--2---:R-:W-:-:S03]  /*0860*/  @!P1 LOP3.LUT R5, R10, 0xff, R5, 0xb8, !PT ;  /* 0x000000ff0a059812 */ /* 0x004fc600078eb805 */
[----:B------:R4:W-:Y:S04]  /*0870*/  STS [UR60+0x34], R4 ;  /* 0x00003404ff007988 */ /* 0x0009e8000800083c */
[----:B------:R4:W-:Y:S02]  /*0880*/  @!P1 STS [UR60+0x38], R5 ;  /* 0x00003805ff009988 */ /* 0x0009e4000800083c */
.L_x_17:
[----:B------:R-:W-:Y:S05]  /*0890*/  BSYNC B1 ;  /* 0x0000000000017941 */ /* 0x000fea0003800000 */
.L_x_16:
[----:B------:R-:W-:Y:S04]  /*08a0*/  BSSY B1, `(.L_x_18) ;  /* 0x0000004000017945 */ /* 0x000fe80003800000 */
[----:B------:R-:W-:Y:S05]  /*08b0*/  @P1 BRA `(.L_x_19) ;  /* 0x0000000000081947 */ /* 0x000fea0003800000 */
[----:B------:R1:W-:Y:S04]  /*08c0*/  STS [UR60+0x24], R6 ;  /* 0x00002406ff007988 */ /* 0x0003e8000800083c */
[----:B------:R1:W-:Y:S02]  /*08d0*/  STS [UR60+0x20], R13 ;  /* 0x0000200dff007988 */ /* 0x0003e4000800083c */
.L_x_19:
[----:B------:R-:W-:Y:S05]  /*08e0*/  BSYNC B1 ;  /* 0x0000000000017941 */ /* 0x000fea0003800000 */
.L_x_18:
[----:B------:R-:W-:Y:S04]  /*08f0*/  BSSY B1, `(.L_x_20) ;  /* 0x000000e000017945 */ /* 0x000fe80003800000 */
[----:B------:R-:W-:Y:S05]  /*0900*/  @P1 BRA `(.L_x_21) ;  /* 0x0000000000301947 */ /* 0x000fea0003800000 */
[----:B----4-:R-:W4:Y:S01]  /*0910*/  LDS R5, [UR60+0x34] ;  /* 0x0000343cff057984 */ /* 0x010f220008000800 */
[----:B--2---:R-:W2:Y:S03]  /*0920*/  LDC.64 R14, c[0x0][0x240] ;  /* 0x00009000ff0e7b82 */ /* 0x004ea60000000a00 */
[----:B-1-3--:R-:W1:Y:S01]  /*0930*/  LDS R4, [UR60+0x1c] ;  /* 0x00001c3cff047984 */ /* 0x00ae620008000800 */
[C---:B--2---:R-:W-:Y:S01]  /*0940*/  SHF.L.U64.HI R15, R14.reuse, 0x1, R15 ;  /* 0x000000010e0f7819 */ /* 0x044fe2000001020f */
[----:B------:R-:W-:-:S03]  /*0950*/  IMAD.SHL.U32 R6, R14, 0x2, RZ ;  /* 0x000000020e067824 */ /* 0x000fc600078e00ff */
[--C-:B------:R-:W-:Y:S02]  /*0960*/  SHF.R.U32.HI R17, RZ, 0x4, R15.reuse ;  /* 0x00000004ff117819 */ /* 0x100fe4000001160f */
[----:B------:R-:W-:-:S05]  /*0970*/  SHF.R.U64 R6, R6, 0x4, R15 ;  /* 0x0000000406067819 */ /* 0x000fca000000120f */
[----:B------:R2:W-:Y:S01]  /*0980*/  STS [UR60+0xc], R6 ;  /* 0x00000c06ff007988 */ /* 0x0005e2000800083c */
[----:B----4-:R-:W-:Y:S02]  /*0990*/  LOP3.LUT R5, R5, 0x7, RZ, 0xb8, !PT ;  /* 0x0000000705057812 */ /* 0x010fe400078eb8ff */
[----:B-1----:R-:W-:-:S03]  /*09a0*/  LOP3.LUT R4, R4, 0xf, R17, 0xb8, !PT ;  /* 0x0000000f04047812 */ /* 0x002fc600078eb811 */
[----:B------:R2:W-:Y:S04]  /*09b0*/  STS [UR60+0x34], R5 ;  /* 0x00003405ff007988 */ /* 0x0005e8000800083c */
[----:B------:R2:W-:Y:S02]  /*09c0*/  STS [UR60+0x1c], R4 ;  /* 0x00001c04ff007988 */ /* 0x0005e4000800083c */
.L_x_21:
[----:B------:R-:W-:Y:S05]  /*09d0*/  BSYNC B1 ;  /* 0x0000000000017941 */ /* 0x000fea0003800000 */
.L_x_20:
[----:B------:R-:W-:Y:S04]  /*09e0*/  BSSY B2, `(.L_x_22) ;  /* 0x000001a000027945 */ /* 0x000fe80003800000 */
[----:B------:R-:W-:Y:S04]  /*09f0*/  BSSY B1, `(.L_x_23) ;  /* 0x0000015000017945 */ /* 0x000fe80003800000 */
[----:B------:R-:W-:Y:S05]  /*0a00*/  @P1 BRA `(.L_x_24) ;  /* 0x0000000000201947 */ /* 0x000fea0003800000 */
[----:B-1234-:R-:W1:Y:S02]  /*0a10*/  LDS R4, [UR60+0x34] ;  /* 0x0000343cff047984 */ /* 0x01ee640008000800 */
[----:B-1----:R-:W-:-:S05]  /*0a20*/  LOP3.LUT R4, R4, 0x38, RZ, 0xb8, !PT ;  /* 0x0000003804047812 */ /* 0x002fca00078eb8ff */
[----:B------:R1:W-:Y:S01]  /*0a30*/  STS [UR60+0x34], R4 ;  /* 0x00003404ff007988 */ /* 0x0003e2000800083c */
[----:B------:R-:W-:Y:S05]  /*0a40*/  @P1 BRA `(.L_x_25) ;  /* 0x0000000000201947 */ /* 0x000fea0003800000 */
[----:B-1----:R-:W1:Y:S01]  /*0a50*/  LDS R4, [UR60+0x8] ;  /* 0x0000083cff047984 */ /* 0x002e620008000800 */
[----:B------:R-:W-:-:S05]  /*0a60*/  IMAD.MOV.U32 R5, RZ, RZ, 0x780 ;  /* 0x00000780ff057424 */ /* 0x000fca00078e00ff */
[----:B-1----:R-:W-:-:S05]  /*0a70*/  LOP3.LUT R4, R4, 0x300, R5, 0xd8, !PT ;  /* 0x0000030004047812 */ /* 0x002fca00078ed805 */
[----:B------:R1:W-:Y:S02]  /*0a80*/  STS [UR60+0x8], R4 ;  /* 0x00000804ff007988 */ /* 0x0003e4000800083c */
.L_x_24:
[----:B------:R-:W-:Y:S05]  /*0a90*/  @P1 BRA `(.L_x_26) ;  /* 0x0000000000281947 */ /* 0x000fea0003800000 */
[----:B-1234-:R-:W1:Y:S02]  /*0aa0*/  LDS R4, [UR60+0x8] ;  /* 0x0000083cff047984 */ /* 0x01ee640008000800 */
[----:B-1----:R-:W-:-:S05]  /*0ab0*/  LOP3.LUT R4, R4, 0x1800, RZ, 0xb8, !PT ;  /* 0x0000180004047812 */ /* 0x002fca00078eb8ff */
[----:B------:R2:W-:Y:S02]  /*0ac0*/  STS [UR60+0x8], R4 ;  /* 0x00000804ff007988 */ /* 0x0005e4000800083c */
.L_x_25:
[----:B------:R-:W-:Y:S05]  /*0ad0*/  @P1 BREAK B1 ;  /* 0x0000000000011942 */ /* 0x000fea0003800000 */
[----:B------:R-:W-:Y:S05]  /*0ae0*/  @P1 BRA `(.L_x_27) ;  /* 0x0000000000241947 */ /* 0x000fea0003800000 */
[----:B-12---:R-:W1:Y:S01]  /*0af0*/  LDS R4, [UR60+0x8] ;  /* 0x0000083cff047984 */ /* 0x006e620008000800 */
[----:B------:R-:W-:-:S05]  /*0b00*/  IMAD.MOV.U32 R5, RZ, RZ, 0x6000 ;  /* 0x00006000ff057424 */ /* 0x000fca00078e00ff */
[----:B-1----:R-:W-:-:S04]  /*0b10*/  LOP3.LUT R4, R4, 0x6000, R5, 0xd8, !PT ;  /* 0x0000600004047812 */ /* 0x002fc800078ed805 */
[----:B------:R-:W-:-:S05]  /*0b20*/  LOP3.LUT R4, R4, 0x400000, RZ, 0xb8, !PT ;  /* 0x0040000004047812 */ /* 0x000fca00078eb8ff */
[----:B------:R1:W-:Y:S02]  /*0b30*/  STS [UR60+0x8], R4 ;  /* 0x00000804ff007988 */ /* 0x0003e4000800083c */
.L_x_26:
[----:B------:R-:W-:Y:S05]  /*0b40*/  BSYNC B1 ;  /* 0x0000000000017941 */ /* 0x000fea0003800000 */
.L_x_23:
[----:B-1234-:R-:W1:Y:S02]  /*0b50*/  @!P1 LDS R4, [UR60+0x8] ;  /* 0x0000083cff049984 */ /* 0x01ee640008000800 */
[----:B-1----:R-:W-:-:S05]  /*0b60*/  @!P1 LOP3.LUT R4, R4, 0x8000, RZ, 0xb8, !PT ;  /* 0x0000800004049812 */ /* 0x002fca00078eb8ff */
[----:B------:R3:W-:Y:S02]  /*0b70*/  @!P1 STS [UR60+0x8], R4 ;  /* 0x00000804ff009988 */ /* 0x0007e4000800083c */
.L_x_27:
[----:B------:R-:W-:Y:S05]  /*0b80*/  BSYNC B2 ;  /* 0x0000000000027941 */ /* 0x000fea0003800000 */
.L_x_22:
[----:B------:R-:W-:Y:S05]  /*0b90*/  WARPSYNC.ALL ;  /* 0x0000000000007948 */ /* 0x000fea0003800000 */
[----:B------:R-:W-:-:S05]  /*0ba0*/  VIADD R6, R8, 0x80 ;  /* 0x0000008008067836 */ /* 0x000fca0000000000 */
[----:B------:R-:W-:-:S04]  /*0bb0*/  IADD3 R10, P2, R6, R2, RZ ;  /* 0x00000002060a7210 */ /* 0x000fc80007f5e0ff */
[----:B------:R-:W-:Y:S01]  /*0bc0*/  LEA.HI.X.SX32 R6, R6, R3, 0x1, P2 ;  /* 0x0000000306067211 */ /* 0x000fe200010f0eff */
[----:B------:R-:W-:Y:S08]  /*0bd0*/  @P0 BRA `(.L_x_28) ;  /* 0x0000000000300947 */ /* 0x000ff00003800000 */
        /* <DEDUP_REMOVED lines=12> */
.L_x_28:
[----:B------:R-:W-:Y:S05]  /*0ca0*/  @P0 BRA `(.L_x_29) ;  /* 0x00000000000c0947 */ /* 0x000fea0003800000 */
[----:B------:R0:W-:Y:S01]  /*0cb0*/  UTMACMDFLUSH ;  /* 0x00000000000079b7 */ /* 0x0001e20000000000 */
[----:B------:R-:W-:Y:S05]  /*0cc0*/  @P0 BRA `(.L_x_29) ;  /* 0x0000000000040947 */ /* 0x000fea0003800000 */
[----:B------:R-:W-:-:S04]  /*0cd0*/  DEPBAR.LE SB0, 0x0 ;  /* 0x000080000000791a */ /* 0x000fc80000000000 */
.L_x_29:
        /* <DEDUP_REMOVED lines=13> */
.L_x_31:
[----:B----4-:R-:W-:Y:S05]  /*0db0*/  BSYNC B2 ;  /* 0x0000000000027941 */ /* 0x010fea0003800000 */
.L_x_30:
[----:B------:R-:W-:Y:S04]  /*0dc0*/  BSSY B3, `(.L_x_32) ;  /* 0x0000011000037945 */ /* 0x000fe80003800000 */
[----:B------:R-:W-:Y:S04]  /*0dd0*/  BSSY B2, `(.L_x_33) ;  /* 0x000000e000027945 */ /* 0x000fe80003800000 */
[----:B------:R-:W-:Y:S05]  /*0de0*/  @P1 BRA `(.L_x_34) ;  /* 0x0000000000241947 */ /* 0x000fea0003800000 */
[----:B-123--:R-:W1:Y:S01]  /*0df0*/  LDS R4, [UR60+0x34] ;  /* 0x0000343cff047984 */ /* 0x00ee620008000800 */
[----:B------:R-:W-:-:S05]  /*0e00*/  IMAD.MOV.U32 R5, RZ, RZ, 0x3f000000 ;  /* 0x3f000000ff057424 */ /* 0x000fca00078e00ff */
[----:B-1----:R-:W-:-:S05]  /*0e10*/  LOP3.LUT R4, R4, 0xff000000, R5, 0xb8, !PT ;  /* 0xff00000004047812 */ /* 0x002fca00078eb805 */
[----:B------:R1:W-:Y:S01]  /*0e20*/  STS [UR60+0x34], R4 ;  /* 0x00003404ff007988 */ /* 0x0003e2000800083c */
[----:B------:R-:W-:Y:S05]  /*0e30*/  @P1 BRA `(.L_x_35) ;  /* 0x00000000001c1947 */ /* 0x000fea0003800000 */
[----:B-1----:R-:W1:Y:S01]  /*0e40*/  LDS R4, [UR60+0x38] ;  /* 0x0000383cff047984 */ /* 0x002e620008000800 */
[----:B------:R-:W-:-:S05]  /*0e50*/  IMAD.MOV.U32 R5, RZ, RZ, 0xff ;  /* 0x000000ffff057424 */ /* 0x000fca00078e00ff */
[----:B-1----:R-:W-:-:S05]  /*0e60*/  LOP3.LUT R4, R4, 0xff, R5, 0xb8, !PT ;  /* 0x000000ff04047812 */ /* 0x002fca00078eb805 */
[----:B------:R4:W-:Y:S02]  /*0e70*/  STS [UR60+0x38], R4 ;  /* 0x00003804ff007988 */ /* 0x0009e4000800083c */
.L_x_34:
[----:B------:R-:W-:Y:S05]  /*0e80*/  @P1 BREAK B2 ;  /* 0x0000000000021942 */ /* 0x000fea0003800000 */
[----:B------:R-:W-:Y:S05]  /*0e90*/  @P1 BRA `(.L_x_36) ;  /* 0x00000000000c1947 */ /* 0x000fea0003800000 */
[----:B------:R1:W-:Y:S02]  /*0ea0*/  STS [UR60+0x20], R13 ;  /* 0x0000200dff007988 */ /* 0x0003e4000800083c */
.L_x_35:
[----:B------:R-:W-:Y:S05]  /*0eb0*/  BSYNC B2 ;  /* 0x0000000000027941 */ /* 0x000fea0003800000 */
.L_x_33:
[----:B------:R1:W-:Y:S02]  /*0ec0*/  @!P1 STS [UR60+0x24], R12 ;  /* 0x0000240cff009988 */ /* 0x0003e4000800083c */
.L_x_36:
[----:B------:R-:W-:Y:S05]  /*0ed0*/  BSYNC B3 ;  /* 0x0000000000037941 */ /* 0x000fea0003800000 */
.L_x_32:
[----:B------:R-:W-:Y:S05]  /*0ee0*/  WARPSYNC.ALL ;  /* 0x0000000000007948 */ /* 0x000fea0003800000 */
[----:B------:R-:W-:Y:S04]  /*0ef0*/  BSSY B3, `(.L_x_37) ;  /* 0x000000e000037945 */ /* 0x000fe80003800000 */
[----:B------:R-:W-:Y:S05]  /*0f00*/  @P1 BRA `(.L_x_38) ;  /* 0x0000000000301947 */ /* 0x000fea0003800000 */
[----:B------:R-:W5:Y:S01]  /*0f10*/  LDS R5, [UR60+0x34] ;  /* 0x0000343cff057984 */ /* 0x000f620008000800 */
[----:B--2---:R-:W2:Y:S03]  /*0f20*/  LDC.64 R14, c[0x0][0x248] ;  /* 0x00009200ff0e7b82 */ /* 0x004ea60000000a00 */
[----:B-1-34-:R-:W1:Y:S01]  /*0f30*/  LDS R4, [UR60+0x1c] ;  /* 0x00001c3cff047984 */ /* 0x01ae620008000800 */
[C---:B--2---:R-:W-:Y:S01]  /*0f40*/  SHF.L.U64.HI R12, R14.reuse, 0x1, R15 ;  /* 0x000000010e0c7819 */ /* 0x044fe2000001020f */
[----:B------:R-:W-:-:S03]  /*0f50*/  IMAD.SHL.U32 R11, R14, 0x2, RZ ;  /* 0x000000020e0b7824 */ /* 0x000fc600078e00ff */
[--C-:B------:R-:W-:Y:S02]  /*0f60*/  SHF.R.U32.HI R13, RZ, 0x4, R12.reuse ;  /* 0x00000004ff0d7819 */ /* 0x100fe4000001160c */
[----:B------:R-:W-:-:S05]  /*0f70*/  SHF.R.U64 R11, R11, 0x4, R12 ;  /* 0x000000040b0b7819 */ /* 0x000fca000000120c */
[----:B------:R2:W-:Y:S01]  /*0f80*/  STS [UR60+0xc], R11 ;  /* 0x00000c0bff007988 */ /* 0x0005e2000800083c */
[----:B-----5:R-:W-:Y:S02]  /*0f90*/  LOP3.LUT R5, R5, 0x7, RZ, 0xb8, !PT ;  /* 0x0000000705057812 */ /* 0x020fe400078eb8ff */
[----:B-1----:R-:W-:-:S03]  /*0fa0*/  LOP3.LUT R4, R4, 0xf, R13, 0xb8, !PT ;  /* 0x0000000f04047812 */ /* 0x002fc600078eb80d */
[----:B------:R2:W-:Y:S04]  /*0fb0*/  STS [UR60+0x34], R5 ;  /* 0x00003405ff007988 */ /* 0x0005e8000800083c */
[----:B------:R2:W-:Y:S02]  /*0fc0*/  STS [UR60+0x1c], R4 ;  /* 0x00001c04ff007988 */ /* 0x0005e4000800083c */
.L_x_38:
[----:B------:R-:W-:Y:S05]  /*0fd0*/  BSYNC B3 ;  /* 0x0000000000037941 */ /* 0x000fea0003800000 */
.L_x_37:
        /* <DEDUP_REMOVED lines=11> */
.L_x_41:
[----:B------:R-:W-:Y:S05]  /*1090*/  @P1 BRA `(.L_x_43) ;  /* 0x0000000000281947 */ /* 0x000fea0003800000 */
[----:B-1234-:R-:W1:Y:S02]  /*10a0*/  LDS R4, [UR60+0x8] ;  /* 0x0000083cff047984 */ /* 0x01ee640008000800 */
[----:B-1----:R-:W-:-:S05]  /*10b0*/  LOP3.LUT R4, R4, 0x1800, RZ, 0xb8, !PT ;  /* 0x0000180004047812 */ /* 0x002fca00078eb8ff */
[----:B------:R2:W-:Y:S02]  /*10c0*/  STS [UR60+0x8], R4 ;  /* 0x00000804ff007988 */ /* 0x0005e4000800083c */
.L_x_42:
[----:B------:R-:W-:Y:S05]  /*10d0*/  @P1 BREAK B4 ;  /* 0x0000000000041942 */ /* 0x000fea0003800000 */
[----:B------:R-:W-:Y:S05]  /*10e0*/  @P1 BRA `(.L_x_44) ;  /* 0x0000000000241947 */ /* 0x000fea0003800000 */
[----:B-12---:R-:W1:Y:S01]  /*10f0*/  LDS R4, [UR60+0x8] ;  /* 0x0000083cff047984 */ /* 0x006e620008000800 */
[----:B------:R-:W-:-:S05]  /*1100*/  IMAD.MOV.U32 R5, RZ, RZ, 0x6000 ;  /* 0x00006000ff057424 */ /* 0x000fca00078e00ff */
[----:B-1----:R-:W-:-:S04]  /*1110*/  LOP3.LUT R4, R4, 0x6000, R5, 0xd8, !PT ;  /* 0x0000600004047812 */ /* 0x002fc800078ed805 */
[----:B------:R-:W-:-:S05]  /*1120*/  LOP3.LUT R4, R4, 0x400000, RZ, 0xb8, !PT ;  /* 0x0040000004047812 */ /* 0x000fca00078eb8ff */
[----:B------:R1:W-:Y:S02]  /*1130*/  STS [UR60+0x8], R4 ;  /* 0x00000804ff007988 */ /* 0x0003e4000800083c */
.L_x_43:
[----:B------:R-:W-:Y:S05]  /*1140*/  BSYNC B4 ;  /* 0x0000000000047941 */ /* 0x000fea0003800000 */
.L_x_40:
[----:B-1234-:R-:W1:Y:S02]  /*1150*/  @!P1 LDS R4, [UR60+0x8] ;  /* 0x0000083cff049984 */ /* 0x01ee640008000800 */
[----:B-1----:R-:W-:-:S05]  /*1160*/  @!P1 LOP3.LUT R4, R4, 0x8000, RZ, 0xb8, !PT ;  /* 0x0000800004049812 */ /* 0x002fca00078eb8ff */
[----:B------:R3:W-:Y:S02]  /*1170*/  @!P1 STS [UR60+0x8], R4 ;  /* 0x00000804ff009988 */ /* 0x0007e4000800083c */
.L_x_44:
[----:B------:R-:W-:Y:S05]  /*1180*/  BSYNC B3 ;  /* 0x0000000000037941 */ /* 0x000fea0003800000 */
.L_x_39:
[----:B------:R-:W-:Y:S05]  /*1190*/  WARPSYNC.ALL ;  /* 0x0000000000007948 */ /* 0x000fea0003800000 */
[----:B------:R4:W-:Y:S01]  /*11a0*/  STL [R1], RZ ;  /* 0x000000ff01007387 */ /* 0x0009e20000100800 */
[----:B------:R-:W-:Y:S01]  /*11b0*/  VIADD R8, R8, 0x100 ;  /* 0x0000010008087836 */ /* 0x000fe20000000000 */
[----:B------:R-:W-:Y:S01]  /*11c0*/  ISETP.GE.AND P2, PT, R16, 0x1, PT ;  /* 0x000000011000780c */ /* 0x000fe20003f46270 */
[----:B------:R-:W-:Y:S01]  /*11d0*/  IMAD.SHL.U32 R228, R228, 0x80, RZ ;  /* 0x00000080e4e47824 */ /* 0x000fe200078e00ff */
[----:B------:R4:W-:Y:S01]  /*11e0*/  STL [R1+0x4], RZ ;  /* 0x000004ff01007387 */ /* 0x0009e20000100800 */
[----:B------:R-:W-:-:S02]  /*11f0*/  SHF.R.U32.HI R19, RZ, 0x5, R229 ;  /* 0x00000005ff137819 */ /* 0x000fc400000116e5 */
[----:B------:R-:W-:Y:S02]  /*1200*/  CS2R R152, SRZ ;  /* 0x0000000000987805 */ /* 0x000fe4000001ff00 */
[----:B------:R-:W-:Y:S01]  /*1210*/  IADD3 R17, P3, R8, R2, RZ ;  /* 0x0000000208117210 */ /* 0x000fe20007f7e0ff */
[----:B------:R4:W-:Y:S01]  /*1220*/  STL [R1+0x8], RZ ;  /* 0x000008ff01007387 */ /* 0x0009e20000100800 */
[----:B------:R-:W-:Y:S02]  /*1230*/  CS2R R154, SRZ ;  /* 0x00000000009a7805 */ /* 0x000fe4000001ff00 */
[----:B------:R-:W-:Y:S02]  /*1240*/  CS2R R156, SRZ ;  /* 0x00000000009c7805 */ /* 0x000fe4000001ff00 */
[----:B------:R-:W-:Y:S01]  /*1250*/  CS2R R158, SRZ ;  /* 0x00000000009e7805 */ /* 0x000fe2000001ff00 */
[----:B------:R4:W-:Y:S01]  /*1260*/  STL [R1+0xc], RZ ;  /* 0x00000cff01007387 */ /* 0x0009e20000100800 */
[----:B------:R-:W-:-:S02]  /*1270*/  CS2R R160, SRZ ;  /* 0x0000000000a07805 */ /* 0x000fc4000001ff00 */
[----:B------:R-:W-:Y:S02]  /*1280*/  CS2R R162, SRZ ;  /* 0x0000000000a27805 */ /* 0x000fe4000001ff00 */
[----:B------:R-:W-:Y:S01]  /*1290*/  CS2R R164, SRZ ;  /* 0x0000000000a47805 */ /* 0x000fe2000001ff00 */
        /* <DEDUP_REMOVED lines=94> */
[----:B------:R-:W-:Y:S01]  /*1880*/  LEA.HI.X.SX32 R16, R8, R3, 0x1, P3 ;  /* 0x0000000308107211 */ /* 0x000fe200018f0eff */
[----:B------:R4:W-:Y:S04]  /*1890*/  STL [R1+0x70], RZ ;  /* 0x000070ff01007387 */ /* 0x0009e80000100800 */
        /* <DEDUP_REMOVED lines=34> */
[----:B------:R4:W-:Y:S01]  /*1ac0*/  STL [R1+0xfc], RZ ;  /* 0x0000fcff01007387 */ /* 0x0009e20000100800 */
[----:B------:R-:W-:Y:S05]  /*1ad0*/  @P0 BRA `(.L_x_45) ;  /* 0x0000000000300947 */ /* 0x000fea0003800000 */
[----:B------:R-:W1:Y:S01]  /*1ae0*/  S2R R2, SR_LANEID ;  /* 0x0000000000027919 */ /* 0x000e620000000000 */
[----:B------:R-:W-:Y:S05]  /*1af0*/  WARPSYNC.ALL ;  /* 0x0000000000007948 */ /* 0x000fea0003800000 */
[----:B-123--:R-:W-:-:S05]  /*1b00*/  IMAD.SHL.U32 R4, R2, 0x4, RZ ;  /* 0x0000000402047824 */ /* 0x00efca00078e00ff */
        /* <DEDUP_REMOVED lines=9> */
.L_x_45:
[----:B------:R-:W-:Y:S05]  /*1ba0*/  @P0 BRA `(.L_x_46) ;  /* 0x00000000000c0947 */ /* 0x000fea0003800000 */
[----:B------:R0:W-:Y:S01]  /*1bb0*/  UTMACMDFLUSH ;  /* 0x00000000000079b7 */ /* 0x0001e20000000000 */
[----:B------:R-:W-:Y:S05]  /*1bc0*/  @P0 BRA `(.L_x_46) ;  /* 0x0000000000040947 */ /* 0x000fea0003800000 */
[----:B------:R-:W-:-:S04]  /*1bd0*/  DEPBAR.LE SB0, 0x0 ;  /* 0x000080000000791a */ /* 0x000fc80000000000 */
.L_x_46:
[----:B------:R-:W-:Y:S05]  /*1be0*/  WARPSYNC.ALL ;  /* 0x0000000000007948 */ /* 0x000fea0003800000 */
[----:B------:R-:W2:Y:S08]  /*1bf0*/  S2UR UR35, SR_CTAID.X ;  /* 0x00000000002379c3 */ /* 0x000eb00000002500 */
[----:B-----5:R-:W-:Y:S01]  /*1c00*/  BAR.SYNC.DEFER_BLOCKING 0x0 ;  /* 0x0000000000007b1d */ /* 0x020fe20000010000 */
[----:B------:R-:W-:-:S02]  /*1c10*/  CS2R R50, SRZ ;  /* 0x0000000000327805 */ /* 0x000fc4000001ff00 */
[----:B------:R-:W-:Y:S02]  /*1c20*/  CS2R R52, SRZ ;  /* 0x0000000000347805 */ /* 0x000fe4000001ff00 */
[----:B------:R-:W-:Y:S02]  /*1c30*/  CS2R R54, SRZ ;  /* 0x0000000000367805 */ /* 0x000fe4000001ff00 */
[----:B------:R-:W-:Y:S02]  /*1c40*/  CS2R R56, SRZ ;  /* 0x0000000000387805 */ /* 0x000fe4000001ff00 */
[----:B------:R-:W-:Y:S01]  /*1c50*/  CS2R R58, SRZ ;  /* 0x00000000003a7805 */ /* 0x000fe2000001ff00 */
[----:B------:R-:W-:Y:S01]  /*1c60*/  VOTEU.ALL UP0, P1 ;  /* 0x00000000003f7886 */ /* 0x000fe20000800000 */
[----:B-1----:R-:W-:Y:S01]  /*1c70*/  UMOV UR4, 0x1 ;  /* 0x0000000100047882 */ /* 0x002fe20000000000 */
[----:B------:R-:W-:Y:S02]  /*1c80*/  CS2R R60, SRZ ;  /* 0x00000000003c7805 */ /* 0x000fe4000001ff00 */
[----:B------:R-:W-:-:S02]  /*1c90*/  CS2R R62, SRZ ;  /* 0x00000000003e7805 */ /* 0x000fc4000001ff00 */
[----:B------:R-:W-:Y:S01]  /*1ca0*/  CS2R R64, SRZ ;  /* 0x0000000000407805 */ /* 0x000fe2000001ff00 */
[----:B------:R-:W-:-:S04]  /*1cb0*/  @!UP0 UIADD3 UR4, -UR4, 0x100000, URZ ;  /* 0x0010000004048890 */ /* 0x000fc8000fffe13f */
[----:B------:R-:W-:Y:S02]  /*1cc0*/  @!UP0 USHF.L.U32 UR5, UR4, 0xb, URZ ;  /* 0x0000000b04058899 */ /* 0x000fe4000800063f */
[----:B------:R-:W-:Y:S01]  /*1cd0*/  @!UP0 USHF.L.U32 UR4, UR4, 0x1, URZ ;  /* 0x0000000104048899 */ /* 0x000fe2000800063f */
[----:B------:R-:W-:Y:S01]  /*1ce0*/  CS2R R66, SRZ ;  /* 0x0000000000427805 */ /* 0x000fe2000001ff00 */
[----:B------:R-:W-:Y:S01]  /*1cf0*/  VOTEU.ALL UP0, P1 ;  /* 0x00000000003f7886 */ /* 0x000fe20000800000 */
[----:B------:R-:W-:Y:S02]  /*1d00*/  CS2R R68, SRZ ;  /* 0x0000000000447805 */ /* 0x000fe4000001ff00 */
[----:B------:R-:W-:Y:S02]  /*1d10*/  CS2R R70, SRZ ;  /* 0x0000000000467805 */ /* 0x000fe4000001ff00 */
[----:B------:R-:W-:Y:S02]  /*1d20*/  CS2R R72, SRZ ;  /* 0x0000000000487805 */ /* 0x000fe4000001ff00 */
[----:B------:R-:W-:-:S02]  /*1d30*/  CS2R R74, SRZ ;  /* 0x00000000004a7805 */ /* 0x000fc4000001ff00 */
[----:B------:R-:W-:Y:S02]  /*1d40*/  CS2R R76, SRZ ;  /* 0x00000000004c7805 */ /* 0x000fe4000001ff00 */
[----:B------:R-:W-:Y:S02]  /*1d50*/  CS2R R78, SRZ ;  /* 0x00000000004e7805 */ /* 0x000fe4000001ff00 */
[----:B------:R-:W-:Y:S02]  /*1d60*/  CS2R R80, SRZ ;  /* 0x0000000000507805 */ /* 0x000fe4000001ff00 */
[----:B------:R-:W-:Y:S02]  /*1d70*/  CS2R R82, SRZ ;  /* 0x0000000000527805 */ /* 0x000fe4000001ff00 */
[----:B------:R-:W-:Y:S01]  /*1d80*/  CS2R R84, SRZ ;  /* 0x0000000000547805 */ /* 0x000fe2000001ff00 */
[----:B--2---:R-:W-:Y:S01]  /*1d90*/  USHF.L.U32 UR35, UR35, 0x8, URZ ;  /* 0x0000000823237899 */ /* 0x004fe2000800063f */
[----:B------:R-:W1:Y:S02]  /*1da0*/  FENCE.VIEW.ASYNC.S ;  /* 0x00000000000073c6 */ /* 0x000e640000000000 */
[----:B-1----:R1:W2:Y:S01]  /*1db0*/  @!UP0 SYNCS.EXCH.64 URZ, [UR60+0x18000], UR4 ;  /* 0x018000043c3f85b2 */ /* 0x0022a20008000100 */
[----:B------:R-:W-:Y:S01]  /*1dc0*/  CS2R R86, SRZ ;  /* 0x0000000000567805 */ /* 0x000fe2000001ff00 */
[----:B------:R-:W-:Y:S07]  /*1dd0*/  @!P2 BRA `(.L_x_47) ;  /* 0x0000002000eca947 */ /* 0x000fee0003800000 */
[----:B------:R1:W-:Y:S01]  /*1de0*/  STL [R1], RZ ;  /* 0x000000ff01007387 */ /* 0x0003e20000100800 */
[----:B------:R-:W-:Y:S01]  /*1df0*/  IMAD.U32 R3, RZ, RZ, UR60 ;  /* 0x0000003cff037e24 */ /* 0x000fe2000f8e00ff */
[----:B------:R-:W-:Y:S01]  /*1e00*/  CS2R R152, SRZ ;  /* 0x0000000000987805 */ /* 0x000fe2000001ff00 */
[----:B------:R-:W-:Y:S01]  /*1e10*/  IMAD.U32 R2, RZ, RZ, UR60 ;  /* 0x0000003cff027e24 */ /* 0x000fe2000f8e00ff */
[----:B------:R1:W-:Y:S01]  /*1e20*/  STL [R1+0x4], RZ ;  /* 0x000004ff01007387 */ /* 0x0003e20000100800 */
[----:B---3--:R-:W-:Y:S01]  /*1e30*/  IMAD.MOV.U32 R4, RZ, RZ, RZ ;  /* 0x000000ffff047224 */ /* 0x008fe200078e00ff */
[----:B------:R-:W-:Y:S01]  /*1e40*/  SHF.R.U32.HI R3, RZ, 0x4, R3 ;  /* 0x00000004ff037819 */ /* 0x000fe20000011603 */
[----:B------:R-:W-:Y:S01]  /*1e50*/  VIADD R2, R2, 0x10000 ;  /* 0x0001000002027836 */ /* 0x000fe20000000000 */
[----:B------:R3:W-:Y:S01]  /*1e60*/  STL [R1+0x8], RZ ;  /* 0x000008ff01007387 */ /* 0x0007e20000100800 */
[----:B------:R-:W-:Y:S02]  /*1e70*/  CS2R R154, SRZ ;  /* 0x00000000009a7805 */ /* 0x000fe4000001ff00 */
[----:B------:R-:W-:Y:S01]  /*1e80*/  SGXT.U32 R8, R3, 0xe ;  /* 0x0000000e0308781a */ /* 0x000fe20000000000 */
[----:B------:R-:W-:Y:S01]  /*1e90*/  IMAD.MOV.U32 R3, RZ, RZ, RZ ;  /* 0x000000ffff037224 */ /* 0x000fe200078e00ff */
[----:B------:R3:W-:Y:S01]  /*1ea0*/  STL [R1+0xc], RZ ;  /* 0x00000cff01007387 */ /* 0x0007e20000100800 */
[----:B------:R-:W-:-:S02]  /*1eb0*/  SHF.R.U32.HI R2, RZ, 0x4, R2 ;  /* 0x00000004ff027819 */ /* 0x000fc40000011602 */
[----:B------:R-:W-:Y:S02]  /*1ec0*/  CS2R R156, SRZ ;  /* 0x00000000009c7805 */ /* 0x000fe4000001ff00 */
[----:B------:R-:W-:Y:S01]  /*1ed0*/  IADD3 R5, P0, R8, 0x2, RZ ;  /* 0x0000000208057810 */ /* 0x000fe20007f1e0ff */
[----:B------:R3:W-:Y:S01]  /*1ee0*/  STL [R1+0x10], RZ ;  /* 0x000010ff01007387 */ /* 0x0007e20000100800 */
[----:B------:R-:W-:Y:S02]  /*1ef0*/  SGXT.U32 R2, R2, 0xe ;  /* 0x0000000e0202781a */ /* 0x000fe40000000000 */
[----:B------:R-:W-:Y:S02]  /*1f00*/  CS2R R158, SRZ ;  /* 0x00000000009e7805 */ /* 0x000fe4000001ff00 */
[----:B------:R-:W-:Y:S01]  /*1f10*/  IADD3.X R3, R3, 0x40000040, RZ, P0, !PT ;  /* 0x4000004003037810 */ /* 0x000fe200007fe4ff */
[----:B------:R3:W-:Y:S01]  /*1f20*/  STL [R1+0x14], RZ ;  /* 0x000014ff01007387 */ /* 0x0007e20000100800 */
[----:B-1----:R-:W-:-:S02]  /*1f30*/  R2UR UR4, R5 ;  /* 0x00000000050472ca */ /* 0x002fc400000e0000 */
[----:B------:R-:W-:Y:S02]  /*1f40*/  CS2R R160, SRZ ;  /* 0x0000000000a07805 */ /* 0x000fe4000001ff00 */
[----:B------:R-:W-:Y:S01]  /*1f50*/  R2UR UR5, R3 ;  /* 0x00000000030572ca */ /* 0x000fe200000e0000 */
[----:B------:R3:W-:Y:S01]  /*1f60*/  STL [R1+0x18], RZ ;  /* 0x000018ff01007387 */ /* 0x0007e20000100800 */
[C---:B------:R-:W-:Y:S02]  /*1f70*/  IADD3 R11, P2, R2.reuse, 0x4000080, RZ ;  /* 0x04000080020b7810 */ /* 0x040fe40007f5e0ff */
[----:B------:R-:W-:Y:S02]  /*1f80*/  CS2R R162, SRZ ;  /* 0x0000000000a27805 */ /* 0x000fe4000001ff00 */
[----:B------:R-:W-:Y:S01]  /*1f90*/  LOP3.LUT R2, R2, 0x4000000, RZ, 0xfc, !PT ;  /* 0x0400000002027812 */ /* 0x000fe200078efcff */
[----:B------:R3:W-:Y:S01]  /*1fa0*/  STL [R1+0x1c], RZ ;  /* 0x00001cff01007387 */ /* 0x0007e20000100800 */
[----:B------:R-:W-:-:S02]  /*1fb0*/  IADD3.X R4, R4, 0x40000040, RZ, P2, !PT ;  /* 0x4000004004047810 */ /* 0x000fc400017fe4ff */
[----:B------:R-:W-:Y:S02]  /*1fc0*/  CS2R R164, SRZ ;  /* 0x0000000000a47805 */ /* 0x000fe4000001ff00 */
[----:B------:R-:W-:Y:S01]  /*1fd0*/  R2UR UR6, R11 ;  /* 0x000000000b0672ca */ /* 0x000fe200000e0000 */
[----:B------:R3:W-:Y:S01]  /*1fe0*/  STL [R1+0x20], RZ ;  /* 0x000020ff01007387 */ /* 0x0007e20000100800 */
[----:B------:R-:W-:Y:S02]  /*1ff0*/  R2UR UR7, R4 ;  /* 0x00000000040772ca */ /* 0x000fe400000e0000 */
[----:B------:R-:W-:Y:S02]  /*2000*/  CS2R R166, SRZ ;  /* 0x0000000000a67805 */ /* 0x000fe4000001ff00 */
[----:B------:R-:W-:Y:S01]  /*2010*/  R2UR UR42, R2 ;  /* 0x00000000022a72ca */ /* 0x000fe200000e0000 */
[----:B------:R3:W-:Y:S01]  /*2020*/  STL [R1+0x24], RZ ;  /* 0x000024ff01007387 */ /* 0x0007e20000100800 */
[----:B------:R-:W-:Y:S01]  /*2030*/  UIADD3.64 UR10, UR4, 0x1fe, URZ ;  /* 0x000001fe040a7897 */ /* 0x000fe2000fffe03f */
[----:B------:R-:W-:Y:S01]  /*2040*/  CS2R R168, SRZ ;  /* 0x0000000000a87805 */ /* 0x000fe2000001ff00 */
[----:B------:R-:W-:Y:S01]  /*2050*/  UIADD3.64 UR10, UR4, 0x202, URZ ;  /* 0x00000202040a7897 */ /* 0x000fe2000fffe03f */
        /* <DEDUP_REMOVED lines=117> */
[----:B------:R-:W-:Y:S01]  /*27b0*/  UIADD3.64 UR14, UR4, 0xc00, URZ ;  /* 0x00000c00040e7897 */ /* 0x000fe2000fffe03f */
[----:B------:R-:W-:Y:S01]  /*27c0*/  CS2R R64, SRZ ;  /* 0x0000000000407805 */ /* 0x000fe2000001ff00 */
[----:B------:R-:W-:Y:S01]  /*27d0*/  UIADD3.64 UR10, UR4, 0x5fe, URZ ;  /* 0x000005fe040a7897 */ /* 0x000fe2000fffe03f */
[----:B------:R3:W-:Y:S01]  /*27e0*/  STL [R1+0xa0], RZ ;  /* 0x0000a0ff01007387 */ /* 0x0007e20000100800 */
[----:B------:R-:W-:Y:S02]  /*27f0*/  CS2R R66, SRZ ;  /* 0x0000000000427805 */ /* 0x000fe4000001ff00 */
[----:B------:R-:W-:-:S02]  /*2800*/  CS2R R68, SRZ ;  /* 0x0000000000447805 */ /* 0x000fc4000001ff00 */
[----:B------:R-:W-:Y:S01]  /*2810*/  CS2R R70, SRZ ;  /* 0x0000000000467805 */ /* 0x000fe2000001ff00 */
[----:B------:R3:W-:Y:S01]  /*2820*/  STL [R1+0xa4], RZ ;  /* 0x0000a4ff01007387 */ /* 0x0007e20000100800 */
[----:B------:R-:W-:Y:S02]  /*2830*/  CS2R R72, SRZ ;  /* 0x0000000000487805 */ /* 0x000fe4000001ff00 */
[----:B------:R-:W-:Y:S02]  /*2840*/  CS2R R74, SRZ ;  /* 0x00000000004a7805 */ /* 0x000fe4000001ff00 */
[----:B------:R-:W-:Y:S01]  /*2850*/  CS2R R76, SRZ ;  /* 0x00000000004c7805 */ /* 0x000fe2000001ff00 */
[----:B------:R3:W-:Y:S01]  /*2860*/  STL [R1+0xa8], RZ ;  /* 0x0000a8ff01007387 */ /* 0x0007e20000100800 */
[----:B------:R-:W-:Y:S02]  /*2870*/  CS2R R78, SRZ ;  /* 0x00000000004e7805 */ /* 0x000fe4000001ff00 */
[----:B------:R-:W-:-:S02]  /*2880*/  CS2R R80, SRZ ;  /* 0x0000000000507805 */ /* 0x000fc4000001ff00 */
[----:B------:R-:W-:Y:S01]  /*2890*/  CS2R R82, SRZ ;  /* 0x0000000000527805 */ /* 0x000fe2000001ff00 */
[----:B------:R3:W-:Y:S01]  /*28a0*/  STL [R1+0xac], RZ ;  /* 0x0000acff01007387 */ /* 0x0007e20000100800 */
[----:B------:R-:W-:Y:S02]  /*28b0*/  CS2R R84, SRZ ;  /* 0x0000000000547805 */ /* 0x000fe4000001ff00 */
[----:B------:R-:W-:Y:S01]  /*28c0*/  CS2R R86, SRZ ;  /* 0x0000000000567805 */ /* 0x000fe2000001ff00 */
[----:B------:R-:W-:Y:S01]  /*28d0*/  UIADD3.64 UR14, UR4, 0xc04, URZ ;  /* 0x00000c04040e7897 */ /* 0x000fe2000fffe03f */
[----:B------:R3:W-:Y:S01]  /*28e0*/  STL [R1+0xb0], RZ ;  /* 0x0000b0ff01007387 */ /* 0x0007e20000100800 */
[----:B------:R-:W-:Y:S02]  /*28f0*/  UIADD3.64 UR10, UR4, 0x602, URZ ;  /* 0x00000602040a7897 */ /* 0x000fe4000fffe03f */
[----:B------:R-:W-:Y:S01]  /*2900*/  UIADD3.64 UR14, UR4, 0x600, URZ ;  /* 0x00000600040e7897 */ /* 0x000fe2000fffe03f */
[----:B------:R3:W-:Y:S01]  /*2910*/  STL [R1+0xb4], RZ ;  /* 0x0000b4ff01007387 */ /* 0x0007e20000100800 */
[----:B------:R-:W-:Y:S01]  /*2920*/  UIADD3.64 UR10, UR4, 0x604, URZ ;  /* 0x00000604040a7897 */ /* 0x000fe2000fffe03f */
[----:B------:R-:W-:-:S02]  /*2930*/  UMOV UR39, URZ ;  /* 0x0000003f00277c82 */ /* 0x000fc40008000000 */
[----:B------:R3:W-:Y:S01]  /*2940*/  STL [R1+0xb8], RZ ;  /* 0x0000b8ff01007387 */ /* 0x0007e20000100800 */
[----:B------:R-:W-:Y:S02]  /*2950*/  UIADD3.64 UR8, UR4, 0x2, URZ ;  /* 0x0000000204087897 */ /* 0x000fe4000fffe03f */
[----:B------:R-:W-:Y:S01]  /*2960*/  UIADD3.64 UR12, UR4, 0x4, URZ ;  /* 0x00000004040c7897 */ /* 0x000fe2000fffe03f */
[----:B------:R3:W-:Y:S01]  /*2970*/  STL [R1+0xbc], RZ ;  /* 0x0000bcff01007387 */ /* 0x0007e20000100800 */
[----:B------:R-:W-:Y:S02]  /*2980*/  UIADD3.64 UR16, UR4, 0x7fe, URZ ;  /* 0x000007fe04107897 */ /* 0x000fe4000fffe03f */
[----:B------:R-:W-:Y:S01]  /*2990*/  UIADD3.64 UR20, UR4, 0x800, URZ ;  /* 0x0000080004147897 */ /* 0x000fe2000fffe03f */
[----:B------:R3:W-:Y:S01]  /*29a0*/  STL [R1+0xc0], RZ ;  /* 0x0000c0ff01007387 */ /* 0x0007e20000100800 */
[----:B------:R-:W-:Y:S02]  /*29b0*/  UIADD3.64 UR24, UR4, 0x802, URZ ;  /* 0x0000080204187897 */ /* 0x000fe4000fffe03f */
[----:B------:R-:W-:Y:S01]  /*29c0*/  UIADD3.64 UR28, UR4, 0x804, URZ ;  /* 0x00000804041c7897 */ /* 0x000fe2000fffe03f */
[----:B------:R3:W-:Y:S01]  /*29d0*/  STL [R1+0xc4], RZ ;  /* 0x0000c4ff01007387 */ /* 0x0007e20000100800 */
[----:B------:R-:W-:Y:S01]  /*29e0*/  UMOV UR43, 0x40000040 ;  /* 0x40000040002b7882 */ /* 0x000fe20000000000 */
[----:B------:R-:W-:-:S02]  /*29f0*/  UIADD3.64 UR44, UR4, 0xdfe, URZ ;  /* 0x00000dfe042c7897 */ /* 0x000fc4000fffe03f */
        /* <DEDUP_REMOVED lines=10> */
[----:B------:R-:W-:-:S02]  /*2aa0*/  UIADD3.64 UR22, UR6, 0x200, URZ ;  /* 0x0000020006167897 */ /* 0x000fc4000fffe03f */
[----:B------:R-:W-:Y:S01]  /*2ab0*/  UIADD3.64 UR26, UR6, 0x280, URZ ;  /* 0x00000280061a7897 */ /* 0x000fe2000fffe03f */
[----:B------:R3:W-:Y:S01]  /*2ac0*/  STL [R1+0xd8], RZ ;  /* 0x0000d8ff01007387 */ /* 0x0007e20000100800 */
[----:B------:R-:W-:-:S03]  /*2ad0*/  UIADD3.64 UR30, UR6, 0x300, URZ ;  /* 0x00000300061e7897 */ /* 0x000fc6000fffe03f */
        /* <DEDUP_REMOVED lines=8> */
[----:B------:R3:W-:Y:S02]  /*2b60*/  STL [R1+0xfc], RZ ;  /* 0x0000fcff01007387 */ /* 0x0007e40000100800 */
.L_x_49:
[----:B--2---:R-:W-:Y:S01]  /*2b70*/  BAR.SYNC.DEFER_BLOCKING 0x0 ;  /* 0x0000000000007b1d */ /* 0x004fe20000010000 */
[----:B------:R-:W-:Y:S02]  /*2b80*/  R2UR UR32, R9 ;  /* 0x00000000092072ca */ /* 0x000fe400000e0000 */
[----:B------:R-:W-:Y:S02]  /*2b90*/  ELECT P0, URZ, PT ;  /* 0x00000000003f782f */ /* 0x000fe40003800000 */
[----:B------:R-:W-:Y:S02]  /*2ba0*/  R2UR UR40, R10 ;  /* 0x000000000a2872ca */ /* 0x000fe400000e0000 */
[----:B------:R-:W-:-:S07]  /*2bb0*/  ISETP.LT.U32.AND P0, PT, R18, 0x40, P0 ;  /* 0x000000401200780c */ /* 0x000fce0000701070 */
[----:B------:R-:W-:Y:S01]  /*2bc0*/  IMAD.U32 R2, RZ, RZ, UR32 ;  /* 0x00000020ff027e24 */ /* 0x000fe2000f8e00ff */
[----:B------:R-:W-:-:S05]  /*2bd0*/  R2UR UR32, R7 ;  /* 0x00000000072072ca */ /* 0x000fca00000e0000 */
[----:B------:R-:W-:Y:S01]  /*2be0*/  @P0 R2UR UR36, R2 ;  /* 0x00000000022402ca */ /* 0x000fe200000e0000 */
[----:B------:R-:W-:Y:S01]  /*2bf0*/  @!P1 IMAD.MOV.U32 R2, RZ, RZ, 0x18000 ;  /* 0x00018000ff029424 */ /* 0x000fe200078e00ff */
[----:B------:R-:W-:Y:S01]  /*2c00*/  VOTEU.ANY UP0, P0 ;  /* 0x00000000003f7886 */ /* 0x000fe20000000100 */
[----:B------:R-:W-:Y:S02]  /*2c10*/  VOTEU.ANY UP1, P0 ;  /* 0x00000000003f7886 */ /* 0x000fe40000020100 */
[----:B------:R1:W-:Y:S01]  /*2c20*/  @!P1 SYNCS.ARRIVE.TRANS64 RZ, [UR60+0x18000], R2 ;  /* 0x01800002ffff99a7 */ /* 0x0003e2000800003c */
[----:B------:R2:W-:Y:S06]  /*2c30*/  MEMBAR.ALL.CTA ;  /* 0x0000000000007992 */ /* 0x0005ec0000008000 */
[----:B--2---:R-:W2:Y:S01]  /*2c40*/  FENCE.VIEW.ASYNC.S ;  /* 0x00000000000073c6 */ /* 0x004ea20000000000 */
[----:B------:R-:W-:Y:S01]  /*2c50*/  @UP0 UIADD3 UR33, UR60, 0x18000, URZ ;  /* 0x000180003c210890 */ /* 0x000fe2000fffe03f */
[----:B------:R-:W-:-:S05]  /*2c60*/  IMAD.U32 R3, RZ, RZ, UR32 ;  /* 0x00000020ff037e24 */ /* 0x000fca000f8e00ff */
[----:B------:R-:W-:Y:S01]  /*2c70*/  @P0 R2UR UR37, R3 ;  /* 0x00000000032502ca */ /* 0x000fe200000e0000 */
[----:B--2---:R-:W-:Y:S01]  /*2c80*/  BAR.SYNC.DEFER_BLOCKING 0x0 ;  /* 0x0000000000007b1d */ /* 0x004fe20000010000 */
[----:B------:R-:W-:Y:S02]  /*2c90*/  LOP3.LUT R3, R19, 0x1, RZ, 0xc0, !PT ;  /* 0x0000000113037812 */ /* 0x000fe400078ec0ff */
[----:B------:R-:W-:Y:S02]  /*2ca0*/  ELECT P0, URZ, PT ;  /* 0x00000000003f782f */ /* 0x000fe40003800000 */
[----:B------:R-:W-:Y:S02]  /*2cb0*/  R2UR UR38, R3 ;  /* 0x00000000032672ca */ /* 0x000fe400000e0000 */
[----:B------:R-:W-:-:S11]  /*2cc0*/  ISETP.LT.U32.AND P0, PT, R18, 0x40, P0 ;  /* 0x000000401200780c */ /* 0x000fd60000701070 */
[----:B------:R-:W-:Y:S02]  /*2cd0*/  ULEA UR32, UR38, UR60, 0xf ;  /* 0x0000003c26207291 */ /* 0x000fe4000f8e783f */
[----:B------:R-:W-:Y:S01]  /*2ce0*/  ULEA UR34, UR38, UR39, 0x6 ;  /* 0x0000002726227291 */ /* 0x000fe2000f8e303f */
[----:B------:R-:W-:-:S03]  /*2cf0*/  VOTEU.ANY UP0, P0 ;  /* 0x00000000003f7886 */ /* 0x000fc60000000100 */
[----:B-1----:R-:W-:-:S04]  /*2d00*/  IMAD.U32 R2, RZ, RZ, UR32 ;  /* 0x00000020ff027e24 */ /* 0x002fc8000f8e00ff */
[----:B------:R-:W-:Y:S01]  /*2d10*/  IMAD R2, R3, -0x4000, R2 ;  /* 0xffffc00003027824 */ /* 0x000fe200078e0202 */
[----:B------:R1:W-:Y:S01]  /*2d20*/  @UP1 UTMALDG.2D [UR32], [UR36] ;  /* 0x00000020240015b4 */ /* 0x0003e20008008000 */
[----:B------:R-:W-:Y:S02]  /*2d30*/  VOTEU.ANY UP1, P0 ;  /* 0x00000000003f7886 */ /* 0x000fe40000020100 */
[----:B------:R-:W-:Y:S01]  /*2d40*/  @P0 VIADD R2, R2, 0x10000 ;  /* 0x0001000002020836 */ /* 0x000fe20000000000 */
[----:B-1----:R-:W-:Y:S01]  /*2d50*/  R2UR UR32, R6 ;  /* 0x00000000062072ca */ /* 0x002fe200000e0000 */
[----:B------:R-:W-:-:S03]  /*2d60*/  @UP0 UIADD3 UR37, UR60, 0x18000, URZ ;  /* 0x000180003c250890 */ /* 0x000fc6000fffe03f */
[----:B------:R-:W-:Y:S01]  /*2d70*/  @P0 R2UR UR36, R2 ;  /* 0x00000000022402ca */ /* 0x000fe200000e0000 */
[----:B------:R-:W-:-:S08]  /*2d80*/  IMAD.U32 R2, RZ, RZ, UR40 ;  /* 0x00000028ff027e24 */ /* 0x000fd0000f8e00ff */
[----:B------:R-:W-:Y:S01]  /*2d90*/  IMAD.U32 R3, RZ, RZ, UR32 ;  /* 0x00000020ff037e24 */ /* 0x000fe2000f8e00ff */
[----:B------:R-:W-:-:S04]  /*2da0*/  R2UR UR32, R228 ;  /* 0x00000000e42072ca */ /* 0x000fc800000e0000 */
[----:B------:R-:W-:-:S09]  /*2db0*/  @P0 R2UR UR33, R3 ;  /* 0x00000000032102ca */ /* 0x000fd200000e0000 */
[----:B------:R-:W-:Y:S01]  /*2dc0*/  ULEA UR38, UR38, UR32, 0x6 ;  /* 0x0000002026267291 */ /* 0x000fe2000f8e303f */
[----:B------:R-:W-:Y:S01]  /*2dd0*/  @P0 R2UR UR32, R2 ;  /* 0x00000000022002ca */ /* 0x000fe200000e0000 */
[----:B------:R-:W-:Y:S01]  /*2de0*/  BAR.SYNC.DEFER_BLOCKING 0x0 ;  /* 0x0000000000007b1d */ /* 0x000fe20000010000 */
[----:B------:R-:W-:-:S11]  /*2df0*/  SHF.L.U32 R2, R0, 0x1f, RZ ;  /* 0x0000001f00027819 */ /* 0x000fd600000006ff */
[----:B------:R1:W-:Y:S01]  /*2e00*/  @UP1 UTMALDG.2D [UR36], [UR32] ;  /* 0x00000024200015b4 */ /* 0x0003e20008008000 */
[----:B------:R-:W-:Y:S06]  /*2e10*/  BAR.SYNC.DEFER_BLOCKING 0x0 ;  /* 0x0000000000007b1d */ /* 0x000fec0000010000 */
[----:B------:R-:W2:Y:S02]  /*2e20*/  SYNCS.PHASECHK.TRANS64.TRYWAIT P0, [UR60+0x18000], R2 ;  /* 0x01800002ff0075a7 */ /* 0x000ea4000800017c */
[----:B-12---:R-:W-:Y:S05]  /*2e30*/  @!P0 BRA `(.L_x_48) ;  /* 0x0000002400348947 */ /* 0x006fea0003800000 */
.L_x_50:
[----:B------:R-:W-:Y:S04]  /*2e40*/  STL.64 [R1+0x1f8], R86 ;  /* 0x0001f85601007387 */ /* 0x000fe80000100a00 */
        /* <DEDUP_REMOVED lines=30> */
[----:B------:R1:W-:Y:S04]  /*3030*/  STL.64 [R1+0x100], R24 ;  /* 0x0001001801007387 */ /* 0x0003e80000100a00 */
[----:B-1----:R-:W2:Y:S04]  /*3040*/  LDL.LU.64 R24, [R1] ;  /* 0x0000000001187983 */ /* 0x002ea80000300a00 */
[----:B------:R-:W2:Y:S04]  /*3050*/  LDL.LU.64 R26, [R1+0x8] ;  /* 0x00000800011a7983 */ /* 0x000ea80000300a00 */
        /* <DEDUP_REMOVED lines=29> */
[----:B------:R-:W2:Y:S01]  /*3230*/  LDL.LU.64 R86, [R1+0xf8] ;  /* 0x0000f80001567983 */ /* 0x000ea20000300a00 */
[----:B------:R-:W-:Y:S01]  /*3240*/  R2UR UR40, R8 ;  /* 0x00000000082872ca */ /* 0x000fe200000e0000 */
[----:B------:R-:W-:Y:S01]  /*3250*/  UMOV UR41, 0x40000040 ;  /* 0x4000004000297882 */ /* 0x000fe20000000000 */
[----:B------:R-:W-:Y:S01]  /*3260*/  UIADD3.64 UR36, UR4, 0x1fe, URZ ;  /* 0x000001fe04247897 */ /* 0x000fe2000fffe03f */
[----:B------:R-:W-:-:S02]  /*3270*/  MOV R3, UR39 ;  /* 0x0000002700037c02 */ /* 0x000fc40008000f00 */
[----:B------:R-:W-:Y:S02]  /*3280*/  MOV R5, UR57 ;  /* 0x0000003900057c02 */ /* 0x000fe40008000f00 */
[----:B------:R-:W-:Y:S02]  /*3290*/  MOV R4, UR56 ;  /* 0x0000003800047c02 */ /* 0x000fe40008000f00 */
[----:B------:R-:W-:Y:S01]  /*32a0*/  MOV R2, UR35 ;  /* 0x0000002300027c02 */ /* 0x000fe20008000f00 */
[----:B--2---:R-:W-:-:S06]  /*32b0*/  WARPGROUP.ARRIVE ;  /* 0x00000000000079c5 */ /* 0x004fcc0000000000 */
[----:B------:R-:W-:Y:S03]  /*32c0*/  HGMMA.64x128x16.F32 R24, gdesc[UR40].tnspB, R24, gsb0 ;  /* 0x41e00000281879f0 */ /* 0x000fe60008000818 */
[----:B------:R-:W-:Y:S02]  /*32d0*/  WARPGROUP.DEPBAR.LE gsb0, 0x0 ;  /* 0x00008000000079c5 */ /* 0x000fe40000010000 */
[----:B------:R-:W-:-:S07]  /*32e0*/  WARPGROUP.ARRIVE ;  /* 0x00000000000079c5 */ /* 0x000fce0000000000 */
        /* <DEDUP_REMOVED lines=15> */
[----:B------:R-:W-:Y:S01]  /*33e0*/  HGMMA.64x128x16.F32 R24, gdesc[UR24].tnspB, R24, gsb0 ;  /* 0x41e00000181879f0 */ /* 0x000fe20008000818 */
[----:B------:R-:W-:Y:S01]  /*33f0*/  UMOV UR38, UR42 ;  /* 0x0000002a00267c82 */ /* 0x000fe20008000000 */
[----:B------:R-:W-:Y:S01]  /*3400*/  UMOV UR39, UR43 ;  /* 0x0000002b00277c82 */ /* 0x000fe20008000000 */
[----:B------:R-:W-:Y:S02]  /*3410*/  WARPGROUP.DEPBAR.LE gsb0, 0x0 ;  /* 0x00008000000079c5 */ /* 0x000fe40000010000 */
[----:B------:R-:W-:-:S07]  /*3420*/  WARPGROUP.ARRIVE ;  /* 0x00000000000079c5 */ /* 0x000fce0000000000 */
[----:B------:R-:W-:Y:S01]  /*3430*/  HGMMA.64x128x16.F32 R24, gdesc[UR28].tnspB, R24, gsb0 ;  /* 0x41e000001c1879f0 */ /* 0x000fe20008000818 */
[----:B------:R-:W-:Y:S01]  /*3440*/  UIADD3.64 UR56, UR4, 0x200, URZ ;  /* 0x0000020004387897 */ /* 0x000fe2000fffe03f */
[----:B------:R-:W-:Y:S01]  /*3450*/  UMOV UR58, UR6 ;  /* 0x00000006003a7c82 */ /* 0x000fe20008000000 */
[----:B------:R-:W-:Y:S01]  /*3460*/  UMOV UR59, UR7 ;  /* 0x00000007003b7c82 */ /* 0x000fe20008000000 */
[----:B------:R-:W-:Y:S02]  /*3470*/  WARPGROUP.DEPBAR.LE gsb0, 0x0 ;  /* 0x00008000000079c5 */ /* 0x000fe40000010000 */
[----:B------:R-:W-:Y:S01]  /*3480*/  WARPGROUP.ARRIVE ;  /* 0x00000000000079c5 */ /* 0x000fe20000000000 */
[----:B------:R-:W-:Y:S01]  /*3490*/  UIADD3.64 UR32, UR4, 0x3fe, URZ ;  /* 0x000003fe04207897 */ /* 0x000fe2000fffe03f */
[----:B------:R-:W-:Y:S04]  /*34a0*/  STL.64 [R1], R24 ;  /* 0x0000001801007387 */ /* 0x000fe80000100a00 */
[----:B------:R-:W-:Y:S01]  /*34b0*/  HGMMA.64x128x16.F32 R152, gdesc[UR36].tnspB, R152, gsb0 ;  /* 0x41e00000249879f0 */ /* 0x000fe20008000898 */
[----:B------:R-:W-:Y:S01]  /*34c0*/  UIADD3.64 UR36, UR4, 0x202, URZ ;  /* 0x0000020204247897 */ /* 0x000fe2000fffe03f */
[----:B------:R-:W-:Y:S01]  /*34d0*/  STL.64 [R1+0x8], R26 ;  /* 0x0000081a01007387 */ /* 0x000fe20000100a00 */
[----:B------:R-:W-:Y:S01]  /*34e0*/  UMOV UR38, UR10 ;  /* 0x0000000a00267c82 */ /* 0x000fe20008000000 */
[----:B------:R-:W-:Y:S01]  /*34f0*/  UMOV UR39, UR11 ;  /* 0x0000000b00277c82 */ /* 0x000fe20008000000 */
[----:B------:R-:W-:Y:S01]  /*3500*/  UMOV UR34, UR42 ;  /* 0x0000002a00227c82 */ /* 0x000fe20008000000 */
[----:B------:R-:W-:Y:S01]  /*3510*/  UMOV UR35, UR43 ;  /* 0x0000002b00237c82 */ /* 0x000fe20008000000 */
        /* <DEDUP_REMOVED lines=29> */
[----:B------:R1:W-:Y:S01]  /*36f0*/  STL.64 [R1+0xf8], R86 ;  /* 0x0000f85601007387 */ /* 0x0003e20000100a00 */
[----:B------:R-:W-:-:S02]  /*3700*/  WARPGROUP.DEPBAR.LE gsb0, 0x0 ;  /* 0x00008000000079c5 */ /* 0x000fc40000010000 */
[----:B------:R-:W-:Y:S01]  /*3710*/  WARPGROUP.ARRIVE ;  /* 0x00000000000079c5 */ /* 0x000fe20000000000 */
[----:B-1----:R-:W2:Y:S04]  /*3720*/  LDL.LU.64 R86, [R1+0x1f8] ;  /* 0x0001f80001567983 */ /* 0x002ea80000300a00 */
[----:B------:R-:W2:Y:S01]  /*3730*/  LDL.LU.64 R84, [R1+0x1f0] ;  /* 0x0001f00001547983 */ /* 0x000ea20000300a00 */
[----:B------:R-:W-:Y:S01]  /*3740*/  HGMMA.64x128x16.F32 R152, gdesc[UR56].tnspB, R152, gsb0 ;  /* 0x41e00000389879f0 */ /* 0x000fe20008000898 */
[----:B------:R-:W-:Y:S01]  /*3750*/  UIADD3.64 UR56, UR4, 0x204, URZ ;  /* 0x0000020404387897 */ /* 0x000fe2000fffe03f */
[----:B------:R-:W-:Y:S01]  /*3760*/  UMOV UR58, UR14 ;  /* 0x0000000e003a7c82 */ /* 0x000fe20008000000 */
[----:B------:R-:W-:Y:S01]  /*3770*/  UMOV UR59, UR15 ;  /* 0x0000000f003b7c82 */ /* 0x000fe20008000000 */
        /* <DEDUP_REMOVED lines=30> */
[----:B------:R-:W-:Y:S01]  /*3960*/  UMOV UR46, UR18 ;  /* 0x00000012002e7c82 */ /* 0x000fe20008000000 */
[----:B------:R-:W-:Y:S01]  /*3970*/  UMOV UR47, UR19 ;  /* 0x00000013002f7c82 */ /* 0x000fe20008000000 */
[----:B------:R-:W-:Y:S01]  /*3980*/  UMOV UR50, UR22 ;  /* 0x0000001600327c82 */ /* 0x000fe20008000000 */
[----:B------:R-:W-:Y:S01]  /*3990*/  UMOV UR51, UR23 ;  /* 0x0000001700337c82 */ /* 0x000fe20008000000 */
[----:B------:R-:W-:Y:S01]  /*39a0*/  UMOV UR54, UR26 ;  /* 0x0000001a00367c82 */ /* 0x000fe20008000000 */
[----:B------:R-:W-:Y:S01]  /*39b0*/  UMOV UR55, UR27 ;  /* 0x0000001b00377c82 */ /* 0x000fe20008000000 */
[----:B------:R-:W-:Y:S01]  /*39c0*/  LOP3.LUT R0, R0, 0x1, RZ, 0x3c, !PT ;  /* 0x0000000100007812 */ /* 0x000fe200078e3cff */
[----:B------:R-:W-:-:S02]  /*39d0*/  WARPGROUP.DEPBAR.LE gsb0, 0x0 ;  /* 0x00008000000079c5 */ /* 0x000fc40000010000 */
[----:B------:R-:W-:-:S06]  /*39e0*/  WARPGROUP.ARRIVE ;  /* 0x00000000000079c5 */ /* 0x000fcc0000000000 */
[----:B------:R-:W-:Y:S01]  /*39f0*/  HGMMA.64x128x16.F32 R152, gdesc[UR36].tnspB, R152, gsb0 ;  /* 0x41e00000249879f0 */ /* 0x000fe20008000898 */
[----:B------:R-:W-:Y:S01]  /*3a00*/  UIADD3.64 UR36, UR4, 0x9fe, URZ ;  /* 0x000009fe04247897 */ /* 0x000fe2000fffe03f */
[----:B------:R-:W-:Y:S01]  /*3a10*/  UMOV UR38, UR18 ;  /* 0x0000001200267c82 */ /* 0x000fe20008000000 */
[----:B------:R-:W-:Y:S01]  /*3a20*/  UMOV UR39, UR19 ;  /* 0x0000001300277c82 */ /* 0x000fe20008000000 */
[----:B------:R-:W-:Y:S02]  /*3a30*/  WARPGROUP.DEPBAR.LE gsb0, 0x0 ;  /* 0x00008000000079c5 */ /* 0x000fe40000010000 */
        /* <DEDUP_REMOVED lines=78> */
[----:B--2---:R-:W-:-:S06]  /*3f20*/  WARPGROUP.ARRIVE ;  /* 0x00000000000079c5 */ /* 0x004fcc0000000000 */
[----:B------:R-:W-:Y:S01]  /*3f30*/  HGMMA.64x128x16.F32 R24, gdesc[UR32].tnspB, R24, gsb0 ;  /* 0x41e00000201879f0 */ /* 0x000fe20008000818 */
[----:B------:R-:W-:Y:S01]  /*3f40*/  UIADD3.64 UR32, UR4, 0x604, URZ ;  /* 0x0000060404207897 */ /* 0x000fe2000fffe03f */
[----:B------:R-:W-:Y:S01]  /*3f50*/  UMOV UR34, UR14 ;  /* 0x0000000e00227c82 */ /* 0x000fe20008000000 */
[----:B------:R-:W-:Y:S01]  /*3f60*/  UMOV UR35, UR15 ;  /* 0x0000000f00237c82 */ /* 0x000fe20008000000 */
[----:B------:R-:W-:Y:S02]  /*3f70*/  WARPGROUP.DEPBAR.LE gsb0, 0x0 ;  /* 0x00008000000079c5 */ /* 0x000fe40000010000 */
[----:B------:R-:W-:-:S06]  /*3f80*/  WARPGROUP.ARRIVE ;  /* 0x00000000000079c5 */ /* 0x000fcc0000000000 */
[----:B------:R-:W-:Y:S01]  /*3f90*/  HGMMA.64x128x16.F32 R24, gdesc[UR56].tnspB, R24, gsb0 ;  /* 0x41e00000381879f0 */ /* 0x000fe20008000818 */
[----:B------:R-:W-:Y:S01]  /*3fa0*/  R2UR UR57, R5 ;  /* 0x00000000053972ca */ /* 0x000fe200000e0000 */
[----:B------:R-:W-:Y:S01]  /*3fb0*/  UMOV UR58, UR30 ;  /* 0x0000001e003a7c82 */ /* 0x000fe20008000000 */
[----:B------:R-:W-:Y:S01]  /*3fc0*/  R2UR UR56, R4 ;  /* 0x00000000043872ca */ /* 0x000fe200000e0000 */
[----:B------:R-:W-:Y:S01]  /*3fd0*/  UMOV UR59, UR31 ;  /* 0x0000001f003b7c82 */ /* 0x000fe20008000000 */
[----:B------:R-:W-:Y:S02]  /*3fe0*/  WARPGROUP.DEPBAR.LE gsb0, 0x0 ;  /* 0x00008000000079c5 */ /* 0x000fe40000010000 */
[----:B------:R-:W-:-:S06]  /*3ff0*/  WARPGROUP.ARRIVE ;  /* 0x00000000000079c5 */ /* 0x000fcc0000000000 */
[----:B------:R-:W-:Y:S01]  /*4000*/  HGMMA.64x128x16.F32 R24, gdesc[UR36].tnspB, R24, gsb0 ;  /* 0x41e00000241879f0 */ /* 0x000fe20008000818 */
[----:B------:R-:W-:Y:S02]  /*4010*/  R2UR UR39, R3 ;  /* 0x00000000032772ca */ /* 0x000fe400000e0000 */
[----:B------:R-:W1:Y:S01]  /*4020*/  LDC R3, c[0x0][0x230] ;  /* 0x00008c00ff037b82 */ /* 0x000e620000000800 */
[----:B------:R-:W-:Y:S02]  /*4030*/  WARPGROUP.DEPBAR.LE gsb0, 0x0 ;  /* 0x00008000000079c5 */ /* 0x000fe40000010000 */
[----:B------:R-:W-:-:S06]  /*4040*/  WARPGROUP.ARRIVE ;  /* 0x00000000000079c5 */ /* 0x000fcc0000000000 */
[----:B------:R-:W-:Y:S01]  /*4050*/  HGMMA.64x128x16.F32 R24, gdesc[UR32].tnspB, R24, gsb0 ;  /* 0x41e00000201879f0 */ /* 0x000fe20008000818 */
[----:B------:R-:W-:Y:S01]  /*4060*/  R2UR UR35, R2 ;  /* 0x00000000022372ca */ /* 0x000fe200000e0000 */
[----:B------:R-:W-:-:S04]  /*4070*/  IMAD.U32 R2, RZ, RZ, UR39 ;  /* 0x00000027ff027e24 */ /* 0x000fc8000f8e00ff */
[----:B------:R-:W-:-:S05]  /*4080*/  VIADD R2, R2, 0x80 ;  /* 0x0000008002027836 */ /* 0x000fca0000000000 */
[C---:B-1----:R-:W-:Y:S02]  /*4090*/  ISETP.GE.AND P0, PT, R2.reuse, R3, PT ;  /* 0x000000030200720c */ /* 0x042fe40003f06270 */
[----:B------:R-:W-:Y:S01]  /*40a0*/  R2UR UR39, R2 ;  /* 0x00000000022772ca */ /* 0x000fe200000e0000 */
[----:B------:R-:W-:Y:S02]  /*40b0*/  WARPGROUP.DEPBAR.LE gsb0, 0x0 ;  /* 0x00008000000079c5 */ /* 0x000fe40000010000 */
[----:B------:R-:W-:-:S06]  /*40c0*/  WARPGROUP.ARRIVE ;  /* 0x00000000000079c5 */ /* 0x000fcc0000000000 */
        /* <DEDUP_REMOVED lines=11> */
[----:B------:R-:W-:Y:S05]  /*4180*/  @!P0 BRA `(.L_x_49) ;  /* 0xffffffe800788947 */ /* 0x000fea000383ffff */
.L_x_47:
[----:B------:R5:W-:Y:S04]  /*4190*/  STL [R1+0x114], R82 ;  /* 0x0001145201007387 */ /* 0x000be80000100800 */
[----:B------:R-:W4:Y:S01]  /*41a0*/  LDL.LU R8, [R1] ;  /* 0x0000000001087983 */ /* 0x000f220000300800 */
[----:B--2---:R-:W-:Y:S06]  /*41b0*/  BAR.SYNC.DEFER_BLOCKING 0x0 ;  /* 0x0000000000007b1d */ /* 0x004fec0000010000 */
[----:B-----5:R-:W4:Y:S04]  /*41c0*/  LDL.LU R82, [R1+0x4] ;  /* 0x0000040001527983 */ /* 0x020f280000300800 */
[----:B------:R2:W-:Y:S04]  /*41d0*/  STL [R1+0x110], R83 ;  /* 0x0001105301007387 */ /* 0x0005e80000100800 */
[----:B--2---:R-:W2:Y:S01]  /*41e0*/  LDL.LU R83, [R1+0xc] ;  /* 0x00000c0001537983 */ /* 0x004ea20000300800 */
[----:B------:R-:W-:Y:S01]  /*41f0*/  F2FP.F16.F32.PACK_AB R152, R153, R152 ;  /* 0x000000989998723e */ /* 0x000fe200000000ff */
[----:B------:R-:W5:Y:S02]  /*4200*/  @!P1 SYNCS.CCTL.IV [UR60+0x18000] ;  /* 0x01800000ff0099b1 */ /* 0x000f64000800003c */
[----:B------:R-:W2:Y:S04]  /*4210*/  LDL.LU R9, [R1+0x8] ;  /* 0x0000080001097983 */ /* 0x000ea80000300800 */
[----:B------:R3:W-:Y:S04]  /*4220*/  STL [R1+0x10c], R84 ;  /* 0x00010c5401007387 */ /* 0x0007e80000100800 */
[----:B---3--:R-:W3:Y:S04]  /*4230*/  LDL.LU R84, [R1+0x14] ;  /* 0x0000140001547983 */ /* 0x008ee80000300800 */
[----:B------:R-:W3:Y:S04]  /*4240*/  LDL.LU R10, [R1+0x10] ;  /* 0x00001000010a7983 */ /* 0x000ee80000300800 */
[----:B------:R1:W-:Y:S04]  /*4250*/  STL [R1+0x108], R85 ;  /* 0x0001085501007387 */ /* 0x0003e80000100800 */
[----:B-1----:R-:W5:Y:S04]  /*4260*/  LDL.LU R85, [R1+0x1c] ;  /* 0x00001c0001557983 */ /* 0x002f680000300800 */
[----:B------:R-:W5:Y:S04]  /*4270*/  LDL.LU R11, [R1+0x18] ;  /* 0x00001800010b7983 */ /* 0x000f680000300800 */
[----:B------:R1:W-:Y:S04]  /*4280*/  STL [R1+0x104], R86 ;  /* 0x0001045601007387 */ /* 0x0003e80000100800 */
[----:B-1----:R-:W5:Y:S04]  /*4290*/  LDL.LU R86, [R1+0x24] ;  /* 0x0000240001567983 */ /* 0x002f680000300800 */
[----:B------:R-:W5:Y:S04]  /*42a0*/  LDL.LU R4, [R1+0x20] ;  /* 0x0000200001047983 */ /* 0x000f680000300800 */
[----:B------:R1:W-:Y:S04]  /*42b0*/  STL [R1+0x100], R87 ;  /* 0x0001005701007387 */ /* 0x0003e80000100800 */
[----:B-1----:R-:W5:Y:S04]  /*42c0*/  LDL.LU R87, [R1+0x2c] ;  /* 0x00002c0001577983 */ /* 0x002f680000300800 */
[----:B------:R-:W5:Y:S04]  /*42d0*/  LDL.LU R5, [R1+0x28] ;  /* 0x0000280001057983 */ /* 0x000f680000300800 */
        /* <DEDUP_REMOVED lines=51> */
[----:B------:R-:W5:Y:S01]  /*4610*/  LDL.LU R2, [R1+0xf8] ;  /* 0x0000f80001027983 */ /* 0x000f620000300800 */
[----:B----4-:R-:W-:-:S03]  /*4620*/  F2FP.F16.F32.PACK_AB R8, R82, R8 ;  /* 0x000000085208723e */ /* 0x010fc600000000ff */
[----:B------:R-:W4:Y:S01]  /*4630*/  LDL.LU R82, [R1+0x114] ;  /* 0x0001140001527983 */ /* 0x000f220000300800 */
[----:B--2---:R-:W-:-:S03]  /*4640*/  F2FP.F16.F32.PACK_AB R9, R83, R9 ;  /* 0x000000095309723e */ /* 0x004fc600000000ff */
[----:B------:R-:W4:Y:S01]  /*4650*/  LDL.LU R83, [R1+0x110] ;  /* 0x0001100001537983 */ /* 0x000f220000300800 */
[----:B---3--:R-:W-:-:S03]  /*4660*/  F2FP.F16.F32.PACK_AB R10, R84, R10 ;  /* 0x0000000a540a723e */ /* 0x008fc600000000ff */
[----:B------:R-:W2:Y:S01]  /*4670*/  LDL.LU R84, [R1+0x10c] ;  /* 0x00010c0001547983 */ /* 0x000ea20000300800 */
[----:B-----5:R-:W-:-:S03]  /*4680*/  F2FP.F16.F32.PACK_AB R11, R85, R11 ;  /* 0x0000000b550b723e */ /* 0x020fc600000000ff */
[----:B------:R-:W2:Y:S01]  /*4690*/  LDL.LU R85, [R1+0x108] ;  /* 0x0001080001557983 */ /* 0x000ea20000300800 */
[----:B------:R-:W-:-:S03]  /*46a0*/  F2FP.F16.F32.PACK_AB R4, R86, R4 ;  /* 0x000000045604723e */ /* 0x000fc600000000ff */
[----:B------:R-:W3:Y:S01]  /*46b0*/  LDL.LU R86, [R1+0x104] ;  /* 0x0001040001567983 */ /* 0x000ee20000300800 */
[----:B------:R-:W-:-:S03]  /*46c0*/  F2FP.F16.F32.PACK_AB R5, R87, R5 ;  /* 0x000000055705723e */ /* 0x000fc600000000ff */
[----:B------:R-:W3:Y:S01]  /*46d0*/  LDL.LU R87, [R1+0x100] ;  /* 0x0001000001577983 */ /* 0x000ee20000300800 */
[----:B------:R-:W-:Y:S02]  /*46e0*/  F2FP.F16.F32.PACK_AB R153, R155, R154 ;  /* 0x0000009a9b99723e */ /* 0x000fe400000000ff */
[----:B------:R-:W-:Y:S02]  /*46f0*/  ELECT P0, URZ, PT ;  /* 0x00000000003f782f */ /* 0x000fe40003800000 */
[----:B------:R-:W-:Y:S01]  /*4700*/  F2FP.F16.F32.PACK_AB R184, R185, R184 ;  /* 0x000000b8b9b8723e */ /* 0x000fe200000000ff */
[----:B------:R-:W-:Y:S01]  /*4710*/  UMOV UR10, UR35 ;  /* 0x00000023000a7c82 */ /* 0x000fe20008000000 */
[----:B------:R-:W-:Y:S02]  /*4720*/  F2FP.F16.F32.PACK_AB R154, R157, R156 ;  /* 0x0000009c9d9a723e */ /* 0x000fe400000000ff */
[----:B------:R-:W-:Y:S02]  /*4730*/  F2FP.F16.F32.PACK_AB R6, R229, R6 ;  /* 0x00000006e506723e */ /* 0x000fe400000000ff */
[----:B------:R-:W1:Y:S01]  /*4740*/  S2R R229, SR_TID.X ;  /* 0x0000000000e57919 */ /* 0x000e620000002100 */
[----:B------:R-:W-:-:S02]  /*4750*/  F2FP.F16.F32.PACK_AB R155, R159, R158 ;  /* 0x0000009e9f9b723e */ /* 0x000fc400000000ff */
[----:B------:R-:W-:Y:S02]  /*4760*/  F2FP.F16.F32.PACK_AB R185, R187, R186 ;  /* 0x000000babbb9723e */ /* 0x000fe400000000ff */
[----:B------:R-:W-:Y:S02]  /*4770*/  F2FP.F16.F32.PACK_AB R88, R89, R88 ;  /* 0x000000585958723e */ /* 0x000fe400000000ff */
[----:B------:R-:W-:Y:S02]  /*4780*/  F2FP.F16.F32.PACK_AB R186, R189, R188 ;  /* 0x000000bcbdba723e */ /* 0x000fe400000000ff */
[----:B------:R-:W-:Y:S02]  /*4790*/  F2FP.F16.F32.PACK_AB R187, R191, R190 ;  /* 0x000000bebfbb723e */ /* 0x000fe400000000ff */
[----:B------:R-:W-:Y:S02]  /*47a0*/  F2FP.F16.F32.PACK_AB R89, R91, R90 ;  /* 0x0000005a5b59723e */ /* 0x000fe400000000ff */
        /* <DEDUP_REMOVED lines=9> */
[----:B------:R-:W-:Y:S01]  /*4840*/  F2FP.F16.F32.PACK_AB R123, R127, R126 ;  /* 0x0000007e7f7b723e */ /* 0x000fe200000000ff */
[C---:B-1----:R-:W-:Y:S01]  /*4850*/  IMAD.SHL.U32 R0, R229.reuse, 0x80, RZ ;  /* 0x00000080e5007824 */ /* 0x042fe200078e00ff */
[----:B------:R-:W-:Y:S02]  /*4860*/  SHF.R.U32.HI R19, RZ, 0x5, R229 ;  /* 0x00000005ff137819 */ /* 0x000fe400000116e5 */
[----:B------:R-:W-:Y:S02]  /*4870*/  LOP3.LUT R18, R229, 0x7f, RZ, 0xc0, !PT ;  /* 0x0000007fe5127812 */ /* 0x000fe400078ec0ff */
[----:B------:R-:W-:-:S02]  /*4880*/  LOP3.LUT R0, R0, 0x780, RZ, 0xc0, !PT ;  /* 0x0000078000007812 */ /* 0x000fc400078ec0ff */
        /* <DEDUP_REMOVED lines=9> */
[----:B------:R-:W1:Y:S01]  /*4920*/  S2R R228, SR_CTAID.Y ;  /* 0x0000000000e47919 */ /* 0x000e620000002600 */
        /* <DEDUP_REMOVED lines=15> */
[----:B------:R-:W-:Y:S01]  /*4a20*/  F2FP.F16.F32.PACK_AB R32, R33, R32 ;  /* 0x000000202120723e */ /* 0x000fe200000000ff */
[----:B-1----:R-:W-:Y:S01]  /*4a30*/  IMAD.SHL.U32 R228, R228, 0x80, RZ ;  /* 0x00000080e4e47824 */ /* 0x002fe200078e00ff */
        /* <DEDUP_REMOVED lines=54> */
[----:B------:R-:W-:Y:S01]  /*4da0*/  F2FP.F16.F32.PACK_AB R235, R3, R2 ;  /* 0x0000000203eb723e */ /* 0x000fe200000000ff */
[----:B------:R-:W-:Y:S01]  /*4db0*/  IMAD.SHL.U32 R3, R229, 0x10, RZ ;  /* 0x00000010e5037824 */ /* 0x000fe200078e00ff */
[----:B------:R-:W-:Y:S02]  /*4dc0*/  F2FP.F16.F32.PACK_AB R178, R181, R180 ;  /* 0x000000b4b5b2723e */ /* 0x000fe400000000ff */
[----:B------:R-:W-:Y:S02]  /*4dd0*/  F2FP.F16.F32.PACK_AB R179, R183, R182 ;  /* 0x000000b6b7b3723e */ /* 0x000fe400000000ff */
[----:B------:R-:W-:Y:S02]  /*4de0*/  LOP3.LUT R0, R0, 0x70, R3, 0xf8, !PT ;  /* 0x0000007000007812 */ /* 0x000fe400078ef803 */
[----:B------:R-:W-:-:S02]  /*4df0*/  F2FP.F16.F32.PACK_AB R209, R211, R210 ;  /* 0x000000d2d3d1723e */ /* 0x000fc400000000ff */
[----:B------:R-:W-:Y:S01]  /*4e00*/  LOP3.LUT R0, R0, 0x10, R229, 0x78, !PT ;  /* 0x0000001000007812 */ /* 0x000fe200078e78e5 */
[----:B------:R-:W-:Y:S01]  /*4e10*/  IMAD.SHL.U32 R229, R229, 0x40, RZ ;  /* 0x00000040e5e57824 */ /* 0x000fe200078e00ff */
[----:B------:R-:W-:Y:S02]  /*4e20*/  F2FP.F16.F32.PACK_AB R112, R113, R112 ;  /* 0x000000707170723e */ /* 0x000fe400000000ff */
[----:B------:R-:W-:Y:S02]  /*4e30*/  F2FP.F16.F32.PACK_AB R210, R213, R212 ;  /* 0x000000d4d5d2723e */ /* 0x000fe400000000ff */
[----:B------:R-:W-:Y:S02]  /*4e40*/  LOP3.LUT R0, R0, 0x1800, R229, 0xf8, !PT ;  /* 0x0000180000007812 */ /* 0x000fe400078ef8e5 */
[----:B------:R-:W-:Y:S02]  /*4e50*/  F2FP.F16.F32.PACK_AB R211, R215, R214 ;  /* 0x000000d6d7d3723e */ /* 0x000fe400000000ff */
[C---:B------:R-:W-:Y:S01]  /*4e60*/  LOP3.LUT R3, R0.reuse, 0x20, RZ, 0x3c, !PT ;  /* 0x0000002000037812 */ /* 0x040fe200078e3cff */
[----:B------:R-:W-:Y:S01]  /*4e70*/  VIADD R2, R0, UR60 ;  /* 0x0000003c00027c36 */ /* 0x000fe20008000000 */
[----:B------:R-:W-:-:S02]  /*4e80*/  F2FP.F16.F32.PACK_AB R113, R115, R114 ;  /* 0x000000727371723e */ /* 0x000fc400000000ff */
[----:B------:R-:W-:Y:S01]  /*4e90*/  F2FP.F16.F32.PACK_AB R144, R145, R144 ;  /* 0x000000909190723e */ /* 0x000fe200000000ff */
[----:B------:R-:W-:Y:S01]  /*4ea0*/  VIADD R3, R3, UR60 ;  /* 0x0000003c03037c36 */ /* 0x000fe20008000000 */
[----:B------:R1:W-:Y:S01]  /*4eb0*/  STSM.16.M88.4 [R2], R8 ;  /* 0x0000000802007844 */ /* 0x0003e20000000200 */
[----:B------:R-:W-:Y:S02]  /*4ec0*/  F2FP.F16.F32.PACK_AB R114, R117, R116 ;  /* 0x000000747572723e */ /* 0x000fe400000000ff */
[----:B------:R-:W-:Y:S01]  /*4ed0*/  F2FP.F16.F32.PACK_AB R115, R119, R118 ;  /* 0x000000767773723e */ /* 0x000fe200000000ff */
[----:B------:R-:W-:Y:S01]  /*4ee0*/  STSM.16.M88.4 [R2+0x8000], R216 ;  /* 0x008000d802007844 */ /* 0x000fe20000000200 */
[----:B------:R-:W-:Y:S02]  /*4ef0*/  F2FP.F16.F32.PACK_AB R145, R147, R146 ;  /* 0x000000929391723e */ /* 0x000fe400000000ff */
[----:B------:R-:W-:Y:S01]  /*4f00*/  F2FP.F16.F32.PACK_AB R48, R49, R48 ;  /* 0x000000303130723e */ /* 0x000fe200000000ff */
[----:B------:R-:W-:Y:S01]  /*4f10*/  STSM.16.M88.4 [R2+0x2000], R152 ;  /* 0x0020009802007844 */ /* 0x000fe20000000200 */
[----:B------:R-:W-:-:S02]  /*4f20*/  F2FP.F16.F32.PACK_AB R146, R149, R148 ;  /* 0x000000949592723e */ /* 0x000fc400000000ff */
[----:B------:R-:W-:Y:S01]  /*4f30*/  F2FP.F16.F32.PACK_AB R147, R151, R150 ;  /* 0x000000969793723e */ /* 0x000fe200000000ff */
[----:B------:R-:W-:Y:S01]  /*4f40*/  STSM.16.M88.4 [R2+0xa000], R184 ;  /* 0x00a000b802007844 */ /* 0x000fe20000000200 */
[----:B------:R-:W-:Y:S02]  /*4f50*/  F2FP.F16.F32.PACK_AB R49, R51, R50 ;  /* 0x000000323331723e */ /* 0x000fe400000000ff */
[----:B------:R-:W-:Y:S01]  /*4f60*/  F2FP.F16.F32.PACK_AB R80, R81, R80 ;  /* 0x000000505150723e */ /* 0x000fe200000000ff */
[----:B------:R-:W-:Y:S01]  /*4f70*/  STSM.16.M88.4 [R2+0x4000], R88 ;  /* 0x0040005802007844 */ /* 0x000fe20000000200 */
[C---:B-1----:R-:W-:Y:S02]  /*4f80*/  LOP3.LUT R8, R0.reuse, 0x40, RZ, 0x3c, !PT ;  /* 0x0000004000087812 */ /* 0x042fe400078e3cff */
[----:B------:R-:W-:Y:S01]  /*4f90*/  LOP3.LUT R0, R0, 0x60, RZ, 0x3c, !PT ;  /* 0x0000006000007812 */ /* 0x000fe200078e3cff */
[----:B------:R-:W-:Y:S01]  /*4fa0*/  STSM.16.M88.4 [R2+0xc000], R120 ;  /* 0x00c0007802007844 */ /* 0x000fe20000000200 */
[----:B------:R-:W-:Y:S01]  /*4fb0*/  F2FP.F16.F32.PACK_AB R50, R53, R52 ;  /* 0x000000343532723e */ /* 0x000fe200000000ff */
[----:B------:R-:W-:Y:S01]  /*4fc0*/  VIADD R8, R8, UR60 ;  /* 0x0000003c08087c36 */ /* 0x000fe20008000000 */
[----:B------:R-:W-:Y:S01]  /*4fd0*/  F2FP.F16.F32.PACK_AB R51, R55, R54 ;  /* 0x000000363733723e */ /* 0x000fe200000000ff */
[----:B------:R-:W-:Y:S01]  /*4fe0*/  STSM.16.M88.4 [R2+0x6000], R24 ;  /* 0x0060001802007844 */ /* 0x000fe20000000200 */
[----:B------:R-:W-:Y:S01]  /*4ff0*/  VIADD R0, R0, UR60 ;  /* 0x0000003c00007c36 */ /* 0x000fe20008000000 */
[----:B----4-:R-:W-:-:S02]  /*5000*/  F2FP.F16.F32.PACK_AB R81, R83, R82 ;  /* 0x000000525351723e */ /* 0x010fc400000000ff */
[----:B------:R-:W-:Y:S01]  /*5010*/  STSM.16.M88.4 [R2+0xe000], R56 ;  /* 0x00e0003802007844 */ /* 0x000fe20000000200 */
[----:B------:R-:W-:Y:S02]  /*5020*/  R2UR UR4, R17 ;  /* 0x00000000110472ca */ /* 0x000fe400000e0000 */
[----:B------:R-:W-:Y:S01]  /*5030*/  R2UR UR5, R16 ;  /* 0x00000000100572ca */ /* 0x000fe200000e0000 */
[----:B------:R-:W-:Y:S01]  /*5040*/  STSM.16.M88.4 [R3], R4 ;  /* 0x0000000403007844 */ /* 0x000fe20000000200 */
[----:B--2---:R-:W-:Y:S02]  /*5050*/  F2FP.F16.F32.PACK_AB R82, R85, R84 ;  /* 0x000000545552723e */ /* 0x004fe400000000ff */
[----:B------:R-:W-:Y:S01]  /*5060*/  ISETP.LT.U32.AND P0, PT, R18, 0x40, P0 ;  /* 0x000000401200780c */ /* 0x000fe20000701070 */
[----:B------:R-:W-:Y:S01]  /*5070*/  STSM.16.M88.4 [R3+0x8000], R220 ;  /* 0x008000dc03007844 */ /* 0x000fe20000000200 */
[----:B------:R-:W-:-:S03]  /*5080*/  LOP3.LUT R19, R19, 0x1, RZ, 0xc0, !PT ;  /* 0x0000000113137812 */ /* 0x000fc600078ec0ff */
[----:B------:R-:W-:Y:S02]  /*5090*/  STSM.16.M88.4 [R3+0x2000], R160 ;  /* 0x002000a003007844 */ /* 0x000fe40000000200 */
[----:B------:R-:W-:Y:S01]  /*50a0*/  IMAD.U32 R16, RZ, RZ, UR4 ;  /* 0x00000004ff107e24 */ /* 0x000fe2000f8e00ff */
[----:B------:R-:W-:Y:S01]  /*50b0*/  R2UR UR4, R19 ;  /* 0x00000000130472ca */ /* 0x000fe200000e0000 */
[----:B------:R-:W-:Y:S01]  /*50c0*/  STSM.16.M88.4 [R3+0xa000], R192 ;  /* 0x00a000c003007844 */ /* 0x000fe20000000200 */
[----:B------:R-:W-:Y:S01]  /*50d0*/  IMAD.U32 R17, RZ, RZ, UR5 ;  /* 0x00000005ff117e24 */ /* 0x000fe2000f8e00ff */
[----:B------:R-:W-:Y:S02]  /*50e0*/  R2UR UR5, R228 ;  /* 0x00000000e40572ca */ /* 0x000fe400000e0000 */
[----:B------:R-:W-:Y:S01]  /*50f0*/  STSM.16.M88.4 [R3+0x4000], R96 ;  /* 0x0040006003007844 */ /* 0x000fe20000000200 */
[----:B------:R-:W-:Y:S01]  /*5100*/  @P0 R2UR UR6, R16 ;  /* 0x00000000100602ca */ /* 0x000fe200000e0000 */
[----:B------:R-:W-:Y:S01]  /*5110*/  VOTEU.ANY UP0, P0 ;  /* 0x00000000003f7886 */ /* 0x000fe20000000100 */
[----:B------:R-:W-:Y:S01]  /*5120*/  @P0 R2UR UR7, R17 ;  /* 0x00000000110702ca */ /* 0x000fe200000e0000 */
[----:B------:R-:W-:Y:S04]  /*5130*/  STSM.16.M88.4 [R3+0xc000], R128 ;  /* 0x00c0008003007844 */ /* 0x000fe80000000200 */
[----:B------:R-:W-:Y:S01]  /*5140*/  STSM.16.M88.4 [R3+0x6000], R32 ;  /* 0x0060002003007844 */ /* 0x000fe20000000200 */
[----:B------:R-:W-:-:S02]  /*5150*/  ULEA UR8, UR4, UR60, 0xf ;  /* 0x0000003c04087291 */ /* 0x000fc4000f8e783f */
[----:B------:R-:W-:Y:S01]  /*5160*/  ULEA UR9, UR4, UR5, 0x6 ;  /* 0x0000000504097291 */ /* 0x000fe2000f8e303f */
[----:B------:R-:W-:Y:S04]  /*5170*/  STSM.16.M88.4 [R3+0xe000], R64 ;  /* 0x00e0004003007844 */ /* 0x000fe80000000200 */
[----:B------:R-:W-:Y:S04]  /*5180*/  STSM.16.M88.4 [R8], R12 ;  /* 0x0000000c08007844 */ /* 0x000fe80000000200 */
[----:B------:R-:W-:Y:S01]  /*5190*/  STSM.16.M88.4 [R8+0x8000], R224 ;  /* 0x008000e008007844 */ /* 0x000fe20000000200 */
[----:B---3--:R-:W-:-:S03]  /*51a0*/  F2FP.F16.F32.PACK_AB R83, R87, R86 ;  /* 0x000000565753723e */ /* 0x008fc600000000ff */
[----:B------:R-:W-:Y:S04]  /*51b0*/  STSM.16.M88.4 [R8+0x2000], R168 ;  /* 0x002000a808007844 */ /* 0x000fe80000000200 */
[----:B------:R-:W-:Y:S04]  /*51c0*/  STSM.16.M88.4 [R8+0xa000], R200 ;  /* 0x00a000c808007844 */ /* 0x000fe80000000200 */
[----:B------:R-:W-:Y:S04]  /*51d0*/  STSM.16.M88.4 [R8+0x4000], R104 ;  /* 0x0040006808007844 */ /* 0x000fe80000000200 */
[----:B------:R-:W-:Y:S04]  /*51e0*/  STSM.16.M88.4 [R8+0xc000], R136 ;  /* 0x00c0008808007844 */ /* 0x000fe80000000200 */
[----:B------:R-:W-:Y:S04]  /*51f0*/  STSM.16.M88.4 [R8+0x6000], R40 ;  /* 0x0060002808007844 */ /* 0x000fe80000000200 */
[----:B------:R-:W-:Y:S04]  /*5200*/  STSM.16.M88.4 [R8+0xe000], R72 ;  /* 0x00e0004808007844 */ /* 0x000fe80000000200 */
[----:B------:R-:W-:Y:S04]  /*5210*/  STSM.16.M88.4 [R0], R20 ;  /* 0x0000001400007844 */ /* 0x000fe80000000200 */
[----:B------:R-:W-:Y:S04]  /*5220*/  STSM.16.M88.4 [R0+0x8000], R232 ;  /* 0x008000e800007844 */ /* 0x000fe80000000200 */
[----:B------:R-:W-:Y:S04]  /*5230*/  STSM.16.M88.4 [R0+0x2000], R176 ;  /* 0x002000b000007844 */ /* 0x000fe80000000200 */
[----:B------:R-:W-:Y:S04]  /*5240*/  STSM.16.M88.4 [R0+0xa000], R208 ;  /* 0x00a000d000007844 */ /* 0x000fe80000000200 */
[----:B------:R-:W-:Y:S04]  /*5250*/  STSM.16.M88.4 [R0+0x4000], R112 ;  /* 0x0040007000007844 */ /* 0x000fe80000000200 */
[----:B------:R-:W-:Y:S04]  /*5260*/  STSM.16.M88.4 [R0+0xc000], R144 ;  /* 0x00c0009000007844 */ /* 0x000fe80000000200 */
[----:B------:R-:W-:Y:S04]  /*5270*/  STSM.16.M88.4 [R0+0x6000], R48 ;  /* 0x0060003000007844 */ /* 0x000fe80000000200 */
[----:B------:R-:W-:Y:S01]  /*5280*/  STSM.16.M88.4 [R0+0xe000], R80 ;  /* 0x00e0005000007844 */ /* 0x000fe20000000200 */
[----:B------:R1:W-:Y:S06]  /*5290*/  MEMBAR.ALL.CTA ;  /* 0x0000000000007992 */ /* 0x0003ec0000008000 */
[----:B-1----:R-:W1:Y:S02]  /*52a0*/  FENCE.VIEW.ASYNC.S ;  /* 0x00000000000073c6 */ /* 0x002e640000000000 */
[----:B-1----:R-:W-:Y:S06]  /*52b0*/  BAR.SYNC.DEFER_BLOCKING 0x0 ;  /* 0x0000000000007b1d */ /* 0x002fec0000010000 */
[----:B------:R1:W-:Y:S01]  /*52c0*/  @UP0 UTMASTG.2D [UR8], [UR6] ;  /* 0x00000008060003b5 */ /* 0x0003e20008008000 */
[----:B------:R0:W-:Y:S01]  /*52d0*/  UTMACMDFLUSH ;  /* 0x00000000000079b7 */ /* 0x0001e20000000000 */
[----:B------:R-:W-:-:S04]  /*52e0*/  DEPBAR.LE SB0, 0x0 ;  /* 0x000080000000791a */ /* 0x000fc80000000000 */
[----:B------:R-:W-:Y:S06]  /*52f0*/  BAR.SYNC.DEFER_BLOCKING 0x0 ;  /* 0x0000000000007b1d */ /* 0x000fec0000010000 */
[----:B-1----:R-:W-:Y:S05]  /*5300*/  EXIT ;  /* 0x000000000000794d */ /* 0x002fea0003800000 */
.L_x_48:
[----:B------:R-:W1:Y:S02]  /*5310*/  SYNCS.PHASECHK.TRANS64.TRYWAIT P0, [UR60+0x18000], R2 ;  /* 0x01800002ff0075a7 */ /* 0x000e64000800017c */
[----:B-1----:R-:W-:Y:S05]  /*5320*/  @!P0 BRA `(.L_x_48) ;  /* 0xfffffffc00f88947 */ /* 0x002fea000383ffff */
[----:B------:R-:W-:Y:S05]  /*5330*/  BRA `(.L_x_50) ;  /* 0xffffffd800c07947 */ /* 0x000fea000383ffff */
.L_x_51:
[----:B------:R-:W-:-:S00]  /*5340*/  BRA `(.L_x_51) ;  /* 0xfffffffc00fc7947 */ /* 0x000fc0000383ffff */
[----:B------:R-:W-:-:S00]  /*5350*/  NOP ;  /* 0x0000000000007918 */ /* 0x000fc00000000000 */
        /* <DEDUP_REMOVED lines=10> */
.L_x_52:


//--------------------- .nv.shared.gluon_wgmma    --------------------------
	.section	.nv.shared.gluon_wgmma,"aw",@nobits
	.sectionflags	@""
	.align	16
	.zero		1024


//--------------------- .nv.shared.reserved.0     --------------------------
	.section	.nv.shared.reserved.0,"aw",@nobits
	.weak		__nv_reservedSMEM_offset_0_alias
	.size		__nv_reservedSMEM_offset_0_alias, 0, 0
	.other		__nv_reservedSMEM_offset_0_alias,@"STO_CUDA_RESERVED_SHARED STV_DEFAULT"
__nv_reservedSMEM_offset_0_alias:
	.zero		0


//--------------------- .nv.constant0.gluon_wgmma --------------------------
	.section	.nv.constant0.gluon_wgmma,"a",@progbits
	.sectionflags	@""
	.align	4
.nv.constant0.gluon_wgmma:
	.zero		608


//--------------------- SYMBOLS --------------------------

	.type		.nv.reservedSmem.offset0,@object
	.size		.nv.reservedSmem.offset0,0x4
